// auto-generated by cutlass_sweep.gemm — config: {"arch": "sm_100", "cluster_m": 2, "cluster_n": 1, "dtype": "bf16", "dtype_b": "bf16", "layout": "nt", "stages": 0, "tile_k": 256, "tile_m": 256, "tile_n": 64}
#include "cutlass/cutlass.h"
#include "cutlass/gemm/collective/collective_builder.hpp"
#include "cutlass/gemm/device/gemm_universal_adapter.h"
#include "cutlass/gemm/kernel/gemm_universal.hpp"
#include "cutlass/epilogue/collective/collective_builder.hpp"

using ElemA = cutlass::bfloat16_t;
using ElemB = cutlass::bfloat16_t;
using ElemCD = cutlass::bfloat16_t;
using Acc  = float;
using TileShape    = cute::Shape<cute::_256, cute::_64, cute::_256>;
using ClusterShape = cute::Shape<cute::_2, cute::_1, cute::_1>;

using CollectiveEpilogue = typename cutlass::epilogue::collective::CollectiveBuilder<
    cutlass::arch::Sm100, cutlass::arch::OpClassTensorOp,
    TileShape, ClusterShape,
    cutlass::epilogue::collective::EpilogueTileAuto,
    Acc, Acc,
    ElemCD, cutlass::layout::RowMajor, 128 / cutlass::sizeof_bits<ElemCD>::value,
    ElemCD, cutlass::layout::RowMajor, 128 / cutlass::sizeof_bits<ElemCD>::value,
    cutlass::epilogue::collective::EpilogueScheduleAuto
  >::CollectiveOp;

using CollectiveMainloop = typename cutlass::gemm::collective::CollectiveBuilder<
    cutlass::arch::Sm100, cutlass::arch::OpClassTensorOp,
    ElemA, cutlass::layout::RowMajor, 128 / cutlass::sizeof_bits<ElemA>::value,
    ElemB, cutlass::layout::ColumnMajor, 128 / cutlass::sizeof_bits<ElemB>::value,
    Acc,
    TileShape, ClusterShape,
    cutlass::gemm::collective::StageCountAutoCarveout<static_cast<int>(sizeof(typename CollectiveEpilogue::SharedStorage))>,
    cutlass::gemm::collective::KernelScheduleAuto
  >::CollectiveOp;

using GemmKernel = cutlass::gemm::kernel::GemmUniversal<
    cute::Shape<int,int,int,int>,
    CollectiveMainloop,
    CollectiveEpilogue
>;
using Gemm = cutlass::gemm::device::GemmUniversalAdapter<GemmKernel>;

// Force the device kernel symbol into the cubin without needing a host main.
auto* _anchor = &cutlass::device_kernel<GemmKernel>;


// ===== COMPILED SASS (sm_100a) =====

	.target	sm_100a

	.elftype	@"ET_EXEC"


//--------------------- .note.nv.tkinfo           --------------------------
	.section	.note.nv.tkinfo,"",@"SHT_NOTE"
	.sectionflags	@"SHF_NOTE_NV_TKINFO"
	.tkinfo
        /*0018*/ 	.word	0x00000002
        /*0030*/ 	.string	""
        /*0030*/ 	.string	"ptxas"
        /*0030*/ 	.string	"Cuda compilation tools, release 13.0, V13.0.88"
        /*0030*/ 	.string	"Build cuda_13.0.r13.0/compiler.36424714_0"
        /*0030*/ 	.string	"-arch sm_100a -m 64 "



//--------------------- .note.nv.cuinfo           --------------------------
	.section	.note.nv.cuinfo,"",@"SHT_NOTE"
	.sectionflags	@"SHF_NOTE_NV_CUINFO"
        /*0018*/ 	.short	0x0002
        /*001a*/ 	.short	0x0064
        /*001c*/ 	.short	0x0082
	.zero		2


//--------------------- .nv.info                  --------------------------
	.section	.nv.info,"",@"SHT_CUDA_INFO"
	.align	4


	//----- nvinfo : EIATTR_REGCOUNT
	.align		4
        /*0000*/ 	.byte	0x04, 0x2f
        /*0002*/ 	.short	(.L_19 - .L_18)
	.align		4
.L_18:
        /*0004*/ 	.word	index@(_ZN7cutlass13device_kernelINS_4gemm6kernel13GemmUniversalIN4cute5tupleIJiiiiEEENS1_10collective13CollectiveMmaINS1_35MainloopSm100TmaUmmaWarpSpecializedILi2ELi2ELi4ENS5_IJNS4_1CILi2EEENSA_ILi1EEESC_EEEEENS5_IJNSA_ILi256EEENSA_ILi64EEESF_EEENS_10bfloat16_tENS5_IJlSC_lEEESI_SJ_NS4_8TiledMMAINS4_8MMA_AtomIJNS4_26SM100_MMA_F16BF16_2x1SM_SSISI_SI_fLi256ELi64ELNS4_4UMMA5MajorE0ELSO_0ELNSN_7ScaleInE0ELSP_0EEEEEENS4_6LayoutINS5_IJSC_SC_SC_EEENS5_IJNSA_ILi0EEESU_SU_EEEEENS5_IJNS4_10UnderscoreESX_SX_EEEEENS4_18SM100_TMA_2SM_LOADENS4_14ComposedLayoutINS4_7SwizzleILi3ELi4ELi3EEENS4_18smem_ptr_flag_bitsILi16EEENSS_INS5_IJNSA_ILi8EEESG_EEENS5_IJSG_SC_EEEEEEEvNS4_8identityES10_S1A_vS1B_EENS_8epilogue10collective18CollectiveEpilogueINS1D_23Sm100TmaWarpSpecializedILi3ELi2ELi32ELb1ELb0EEEJNS5_IJNSA_ILi128EEESG_SF_EEENS5_IJNSS_IS1I_SC_EENSS_INSA_ILi32EEESC_EEEEESI_SJ_SI_SJ_NS1D_6fusion15FusionCallbacksIS1H_NS1O_17LinearCombinationISI_fSI_fLNS_15FloatRoundStyleE2EEES1J_S1N_JEEENS4_5SM1004TMEM4LOAD26SM100_TMEM_LOAD_32dp32b32xENS4_13SM90_TMA_LOADENS11_INS12_ILi2ELi4ELi3EEES15_NSS_INS5_IJS16_S1L_EEENS5_IJS1L_SC_EEEEEEENS4_39AutoVectorizingCopyWithAssumedAlignmentILi128EEENS4_14SM90_TMA_STOREES23_S25_S25_EEEvvEEEEvNT_6ParamsE)
        /*0008*/ 	.word	0x00000072


	//----- nvinfo : EIATTR_FRAME_SIZE
	.align		4
.L_19:
        /*000c*/ 	.byte	0x04, 0x11
        /*000e*/ 	.short	(.L_21 - .L_20)
	.align		4
.L_20:
        /*0010*/ 	.word	index@($__internal_2_$__cuda_sm10x_tcgen05_guardrail_trap_unallocated_columns_being_dealloced)
        /*0014*/ 	.word	0x00000000


	//----- nvinfo : EIATTR_FRAME_SIZE
	.align		4
.L_21:
        /*0018*/ 	.byte	0x04, 0x11
        /*001a*/ 	.short	(.L_23 - .L_22)
	.align		4
.L_22:
        /*001c*/ 	.word	index@($__internal_1_$__cuda_sm10x_tcgen05_guardrail_trap_phase_invalid_during_alloc)
        /*0020*/ 	.word	0x00000000


	//----- nvinfo : EIATTR_FRAME_SIZE
	.align		4
.L_23:
        /*0024*/ 	.byte	0x04, 0x11
        /*0026*/ 	.short	(.L_25 - .L_24)
	.align		4
.L_24:
        /*0028*/ 	.word	index@($__internal_0_$__cuda_sm10x_tcgen05_guardrail_trap_col_being_dealloced_not_returned_by_alloc)
        /*002c*/ 	.word	0x00000000


	//----- nvinfo : EIATTR_FRAME_SIZE
	.align		4
.L_25:
        /*0030*/ 	.byte	0x04, 0x11
        /*0032*/ 	.short	(.L_27 - .L_26)
	.align		4
.L_26:
        /*0034*/ 	.word	index@(_ZN7cutlass13device_kernelINS_4gemm6kernel13GemmUniversalIN4cute5tupleIJiiiiEEENS1_10collective13CollectiveMmaINS1_35MainloopSm100TmaUmmaWarpSpecializedILi2ELi2ELi4ENS5_IJNS4_1CILi2EEENSA_ILi1EEESC_EEEEENS5_IJNSA_ILi256EEENSA_ILi64EEESF_EEENS_10bfloat16_tENS5_IJlSC_lEEESI_SJ_NS4_8TiledMMAINS4_8MMA_AtomIJNS4_26SM100_MMA_F16BF16_2x1SM_SSISI_SI_fLi256ELi64ELNS4_4UMMA5MajorE0ELSO_0ELNSN_7ScaleInE0ELSP_0EEEEEENS4_6LayoutINS5_IJSC_SC_SC_EEENS5_IJNSA_ILi0EEESU_SU_EEEEENS5_IJNS4_10UnderscoreESX_SX_EEEEENS4_18SM100_TMA_2SM_LOADENS4_14ComposedLayoutINS4_7SwizzleILi3ELi4ELi3EEENS4_18smem_ptr_flag_bitsILi16EEENSS_INS5_IJNSA_ILi8EEESG_EEENS5_IJSG_SC_EEEEEEEvNS4_8identityES10_S1A_vS1B_EENS_8epilogue10collective18CollectiveEpilogueINS1D_23Sm100TmaWarpSpecializedILi3ELi2ELi32ELb1ELb0EEEJNS5_IJNSA_ILi128EEESG_SF_EEENS5_IJNSS_IS1I_SC_EENSS_INSA_ILi32EEESC_EEEEESI_SJ_SI_SJ_NS1D_6fusion15FusionCallbacksIS1H_NS1O_17LinearCombinationISI_fSI_fLNS_15FloatRoundStyleE2EEES1J_S1N_JEEENS4_5SM1004TMEM4LOAD26SM100_TMEM_LOAD_32dp32b32xENS4_13SM90_TMA_LOADENS11_INS12_ILi2ELi4ELi3EEES15_NSS_INS5_IJS16_S1L_EEENS5_IJS1L_SC_EEEEEEENS4_39AutoVectorizingCopyWithAssumedAlignmentILi128EEENS4_14SM90_TMA_STOREES23_S25_S25_EEEvvEEEEvNT_6ParamsE)
        /*0038*/ 	.word	0x00000000


	//----- nvinfo : EIATTR_MIN_STACK_SIZE
	.align		4
.L_27:
        /*003c*/ 	.byte	0x04, 0x12
        /*003e*/ 	.short	(.L_29 - .L_28)
	.align		4
.L_28:
        /*0040*/ 	.word	index@(_ZN7cutlass13device_kernelINS_4gemm6kernel13GemmUniversalIN4cute5tupleIJiiiiEEENS1_10collective13CollectiveMmaINS1_35MainloopSm100TmaUmmaWarpSpecializedILi2ELi2ELi4ENS5_IJNS4_1CILi2EEENSA_ILi1EEESC_EEEEENS5_IJNSA_ILi256EEENSA_ILi64EEESF_EEENS_10bfloat16_tENS5_IJlSC_lEEESI_SJ_NS4_8TiledMMAINS4_8MMA_AtomIJNS4_26SM100_MMA_F16BF16_2x1SM_SSISI_SI_fLi256ELi64ELNS4_4UMMA5MajorE0ELSO_0ELNSN_7ScaleInE0ELSP_0EEEEEENS4_6LayoutINS5_IJSC_SC_SC_EEENS5_IJNSA_ILi0EEESU_SU_EEEEENS5_IJNS4_10UnderscoreESX_SX_EEEEENS4_18SM100_TMA_2SM_LOADENS4_14ComposedLayoutINS4_7SwizzleILi3ELi4ELi3EEENS4_18smem_ptr_flag_bitsILi16EEENSS_INS5_IJNSA_ILi8EEESG_EEENS5_IJSG_SC_EEEEEEEvNS4_8identityES10_S1A_vS1B_EENS_8epilogue10collective18CollectiveEpilogueINS1D_23Sm100TmaWarpSpecializedILi3ELi2ELi32ELb1ELb0EEEJNS5_IJNSA_ILi128EEESG_SF_EEENS5_IJNSS_IS1I_SC_EENSS_INSA_ILi32EEESC_EEEEESI_SJ_SI_SJ_NS1D_6fusion15FusionCallbacksIS1H_NS1O_17LinearCombinationISI_fSI_fLNS_15FloatRoundStyleE2EEES1J_S1N_JEEENS4_5SM1004TMEM4LOAD26SM100_TMEM_LOAD_32dp32b32xENS4_13SM90_TMA_LOADENS11_INS12_ILi2ELi4ELi3EEES15_NSS_INS5_IJS16_S1L_EEENS5_IJS1L_SC_EEEEEEENS4_39AutoVectorizingCopyWithAssumedAlignmentILi128EEENS4_14SM90_TMA_STOREES23_S25_S25_EEEvvEEEEvNT_6ParamsE)
        /*0044*/ 	.word	0x00000000
.L_29:


//--------------------- .nv.compat                --------------------------
	.section	.nv.compat,"",@"SHT_CUDA_COMPAT_INFO"
	.align	4
        /*0000*/ 	.byte	0x02, 0x09, 0x01, 0x00, 0x02, 0x02, 0x02, 0x00, 0x02, 0x05, 0x05, 0x00, 0x03, 0x07, 0x01, 0x01
        /*0010*/ 	.byte	0x02, 0x03, 0x01, 0x00, 0x02, 0x06, 0x01, 0x00, 0x04, 0x0b, 0x08, 0x00, 0x09, 0x00, 0x00, 0x00
        /*0020*/ 	.byte	0x00, 0x00, 0x00, 0x00


//--------------------- .nv.info._ZN7cutlass13device_kernelINS_4gemm6kernel13GemmUniversalIN4cute5tupleIJiiiiEEENS1_10collective13CollectiveMmaINS1_35MainloopSm100TmaUmmaWarpSpecializedILi2ELi2ELi4ENS5_IJNS4_1CILi2EEENSA_ILi1EEESC_EEEEENS5_IJNSA_ILi256EEENSA_ILi64EEESF_EEENS_10bfloat16_tENS5_IJlSC_lEEESI_SJ_NS4_8TiledMMAINS4_8MMA_AtomIJNS4_26SM100_MMA_F16BF16_2x1SM_SSISI_SI_fLi256ELi64ELNS4_4UMMA5MajorE0ELSO_0ELNSN_7ScaleInE0ELSP_0EEEEEENS4_6LayoutINS5_IJSC_SC_SC_EEENS5_IJNSA_ILi0EEESU_SU_EEEEENS5_IJNS4_10UnderscoreESX_SX_EEEEENS4_18SM100_TMA_2SM_LOADENS4_14ComposedLayoutINS4_7SwizzleILi3ELi4ELi3EEENS4_18smem_ptr_flag_bitsILi16EEENSS_INS5_IJNSA_ILi8EEESG_EEENS5_IJSG_SC_EEEEEEEvNS4_8identityES10_S1A_vS1B_EENS_8epilogue10collective18CollectiveEpilogueINS1D_23Sm100TmaWarpSpecializedILi3ELi2ELi32ELb1ELb0EEEJNS5_IJNSA_ILi128EEESG_SF_EEENS5_IJNSS_IS1I_SC_EENSS_INSA_ILi32EEESC_EEEEESI_SJ_SI_SJ_NS1D_6fusion15FusionCallbacksIS1H_NS1O_17LinearCombinationISI_fSI_fLNS_15FloatRoundStyleE2EEES1J_S1N_JEEENS4_5SM1004TMEM4LOAD26SM100_TMEM_LOAD_32dp32b32xENS4_13SM90_TMA_LOADENS11_INS12_ILi2ELi4ELi3EEES15_NSS_INS5_IJS16_S1L_EEENS5_IJS1L_SC_EEEEEEENS4_39AutoVectorizingCopyWithAssumedAlignmentILi128EEENS4_14SM90_TMA_STOREES23_S25_S25_EEEvvEEEEvNT_6ParamsE --------------------------
	.section	.nv.info._ZN7cutlass13device_kernelINS_4gemm6kernel13GemmUniversalIN4cute5tupleIJiiiiEEENS1_10collective13CollectiveMmaINS1_35MainloopSm100TmaUmmaWarpSpecializedILi2ELi2ELi4ENS5_IJNS4_1CILi2EEENSA_ILi1EEESC_EEEEENS5_IJNSA_ILi256EEENSA_ILi64EEESF_EEENS_10bfloat16_tENS5_IJlSC_lEEESI_SJ_NS4_8TiledMMAINS4_8MMA_AtomIJNS4_26SM100_MMA_F16BF16_2x1SM_SSISI_SI_fLi256ELi64ELNS4_4UMMA5MajorE0ELSO_0ELNSN_7ScaleInE0ELSP_0EEEEEENS4_6LayoutINS5_IJSC_SC_SC_EEENS5_IJNSA_ILi0EEESU_SU_EEEEENS5_IJNS4_10UnderscoreESX_SX_EEEEENS4_18SM100_TMA_2SM_LOADENS4_14ComposedLayoutINS4_7SwizzleILi3ELi4ELi3EEENS4_18smem_ptr_flag_bitsILi16EEENSS_INS5_IJNSA_ILi8EEESG_EEENS5_IJSG_SC_EEEEEEEvNS4_8identityES10_S1A_vS1B_EENS_8epilogue10collective18CollectiveEpilogueINS1D_23Sm100TmaWarpSpecializedILi3ELi2ELi32ELb1ELb0EEEJNS5_IJNSA_ILi128EEESG_SF_EEENS5_IJNSS_IS1I_SC_EENSS_INSA_ILi32EEESC_EEEEESI_SJ_SI_SJ_NS1D_6fusion15FusionCallbacksIS1H_NS1O_17LinearCombinationISI_fSI_fLNS_15FloatRoundStyleE2EEES1J_S1N_JEEENS4_5SM1004TMEM4LOAD26SM100_TMEM_LOAD_32dp32b32xENS4_13SM90_TMA_LOADENS11_INS12_ILi2ELi4ELi3EEES15_NSS_INS5_IJS16_S1L_EEENS5_IJS1L_SC_EEEEEEENS4_39AutoVectorizingCopyWithAssumedAlignmentILi128EEENS4_14SM90_TMA_STOREES23_S25_S25_EEEvvEEEEvNT_6ParamsE,"",@"SHT_CUDA_INFO"
	.sectionflags	@""
	.align	4


	//----- nvinfo : EIATTR_CUDA_API_VERSION
	.align		4
        /*0000*/ 	.byte	0x04, 0x37
        /*0002*/ 	.short	(.L_31 - .L_30)
.L_30:
        /*0004*/ 	.word	0x00000082


	//----- nvinfo : EIATTR_KPARAM_INFO
	.align		4
.L_31:
        /*0008*/ 	.byte	0x04, 0x17
        /*000a*/ 	.short	(.L_33 - .L_32)
.L_32:
        /*000c*/ 	.word	0x00000000
        /*0010*/ 	.short	0x0000
        /*0012*/ 	.short	0x0000
        /*0014*/ 	.byte	0x00, 0xf0, 0x01, 0x20


	//----- nvinfo : EIATTR_AT_ENTRY_FRAGMENTS
	.align		4
.L_33:
        /*0018*/ 	.byte	0x04, 0x4f
        /*001a*/ 	.short	(.L_35 - .L_34)


	//   ....[0]....
.L_34:
        /*001c*/ 	.word	0x00000007


	//----- nvinfo : EIATTR_RESERVED_SMEM_USED
	.align		4
.L_35:
        /*0020*/ 	.byte	0x01, 0x41
	.zero		2


	//----- nvinfo : EIATTR_SPARSE_MMA_MASK
	.align		4
        /*0024*/ 	.byte	0x03, 0x50
        /*0026*/ 	.short	0x0000


	//----- nvinfo : EIATTR_TCGEN05_2CTA_USED
	.align		4
        /*0028*/ 	.byte	0x01, 0x52
	.zero		2


	//----- nvinfo : EIATTR_MAXREG_COUNT
	.align		4
        /*002c*/ 	.byte	0x03, 0x1b
        /*002e*/ 	.short	0x00ff


	//----- nvinfo : EIATTR_NUM_BARRIERS
	.align		4
        /*0030*/ 	.byte	0x02, 0x4c
        /*0032*/ 	.byte	0x07
	.zero		1


	//----- nvinfo : EIATTR_EXTERNS
	.align		4
        /*0034*/ 	.byte	0x04, 0x0f
        /*0036*/ 	.short	(.L_37 - .L_36)


	//   ....[0]....
	.align		4
.L_36:
        /*0038*/ 	.word	index@(__assertfail)


	//----- nvinfo : EIATTR_MERCURY_ISA_VERSION
	.align		4
.L_37:
        /*003c*/ 	.byte	0x03, 0x5f
        /*003e*/ 	.short	0x0101


	//----- nvinfo : EIATTR_INT_WARP_WIDE_INSTR_OFFSETS
	.align		4
        /*0040*/ 	.byte	0x04, 0x31
        /*0042*/ 	.short	(.L_39 - .L_38)


	//   ....[0]....
.L_38:
        /*0044*/ 	.word	0x00000ce0


	//   ....[1]....
        /*0048*/ 	.word	0x00000d80


	//   ....[2]....
        /*004c*/ 	.word	0x00002580


	//   ....[3]....
        /*0050*/ 	.word	0x00004910


	//   ....[4]....
        /*0054*/ 	.word	0x00004940


	//   ....[5]....
        /*0058*/ 	.word	0x00004960


	//   ....[6]....
        /*005c*/ 	.word	0x00005270


	//   ....[7]....
        /*0060*/ 	.word	0x00005310


	//   ....[8]....
        /*0064*/ 	.word	0x00005550


	//   ....[9]....
        /*0068*/ 	.word	0x00005610


	//----- nvinfo : EIATTR_COOP_GROUP_MASK_REGIDS
	.align		4
.L_39:
        /*006c*/ 	.byte	0x04, 0x29
        /*006e*/ 	.short	(.L_41 - .L_40)


	//   ....[0]....
.L_40:
        /*0070*/ 	.word	0xffffffff


	//   ....[1]....
        /*0074*/ 	.word	0xffffffff


	//   ....[2]....
        /*0078*/ 	.word	0xffffffff


	//   ....[3]....
        /*007c*/ 	.word	0xffffffff


	//   ....[4]....
        /*0080*/ 	.word	0xffffffff


	//   ....[5]....
        /*0084*/ 	.word	0xffffffff


	//   ....[6]....
        /*0088*/ 	.word	0xffffffff


	//   ....[7]....
        /*008c*/ 	.word	0xffffffff


	//   ....[8]....
        /*0090*/ 	.word	0xffffffff


	//   ....[9]....
        /*0094*/ 	.word	0xffffffff


	//   ....[10]....
        /*0098*/ 	.word	0xffffffff


	//   ....[11]....
        /*009c*/ 	.word	0xffffffff


	//   ....[12]....
        /*00a0*/ 	.word	0xffffffff


	//   ....[13]....
        /*00a4*/ 	.word	0xffffffff


	//----- nvinfo : EIATTR_COOP_GROUP_INSTR_OFFSETS
	.align		4
.L_41:
        /*00a8*/ 	.byte	0x04, 0x28
        /*00aa*/ 	.short	(.L_43 - .L_42)


	//   ....[0]....
.L_42:
        /*00ac*/ 	.word	0x000000e0


	//   ....[1]....
        /*00b0*/ 	.word	0x00000520


	//   ....[2]....
        /*00b4*/ 	.word	0x00000670


	//   ....[3]....
        /*00b8*/ 	.word	0x000007e0


	//   ....[4]....
        /*00bc*/ 	.word	0x000008d0


	//   ....[5]....
        /*00c0*/ 	.word	0x00000a30


	//   ....[6]....
        /*00c4*/ 	.word	0x00000bc0


	//   ....[7]....
        /*00c8*/ 	.word	0x00000e00


	//   ....[8]....
        /*00cc*/ 	.word	0x00002460


	//   ....[9]....
        /*00d0*/ 	.word	0x00003120


	//   ....[10]....
        /*00d4*/ 	.word	0x00003630


	//   ....[11]....
        /*00d8*/ 	.word	0x000038d0


	//   ....[12]....
        /*00dc*/ 	.word	0x00004800


	//   ....[13]....
        /*00e0*/ 	.word	0x00004a20


	//----- nvinfo : EIATTR_VRC_CTA_INIT_COUNT
	.align		4
.L_43:
        /*00e4*/ 	.byte	0x02, 0x4a
        /*00e6*/ 	.byte	0x80
	.zero		1


	//----- nvinfo : EIATTR_SYSCALL_OFFSETS
	.align		4
        /*00e8*/ 	.byte	0x04, 0x46
        /*00ea*/ 	.short	(.L_45 - .L_44)


	//   ....[0]....
.L_44:
        /*00ec*/ 	.word	0x00006240


	//   ....[1]....
        /*00f0*/ 	.word	0x00006330


	//   ....[2]....
        /*00f4*/ 	.word	0x00006b70


	//   ....[3]....
        /*00f8*/ 	.word	0x00007820


	//----- nvinfo : EIATTR_MBARRIER_INSTR_OFFSETS
	.align		4
.L_45:
        /*00fc*/ 	.byte	0x04, 0x39
        /*00fe*/ 	.short	(.L_47 - .L_46)


	//   ....[0]....
.L_46:
        /*0100*/ 	.word	0x00000620
        /*0104*/ 	.word	0x000000ff
        /*0108*/ 	.word	0x00000000
        /*010c*/ 	.short	0x0100
        /*010e*/ 	.byte	0x04
	.zero		1


	//   ....[1]....
        /*0110*/ 	.word	0x00000630
        /*0114*/ 	.word	0x000000ff
        /*0118*/ 	.word	0x00000010
        /*011c*/ 	.short	0x0100
        /*011e*/ 	.byte	0x04
	.zero		1


	//   ....[2]....
        /*0120*/ 	.word	0x00000640
        /*0124*/ 	.word	0x000000ff
        /*0128*/ 	.word	0x00000008
        /*012c*/ 	.short	0x0100
        /*012e*/ 	.byte	0x04
	.zero		1


	//   ....[3]....
        /*0130*/ 	.word	0x00000650
        /*0134*/ 	.word	0x000000ff
        /*0138*/ 	.word	0x00000018
        /*013c*/ 	.short	0x0100
        /*013e*/ 	.byte	0x04
	.zero		1


	//   ....[4]....
        /*0140*/ 	.word	0x00000770
        /*0144*/ 	.word	0x000000ff
        /*0148*/ 	.word	0x00000020
        /*014c*/ 	.short	0x0100
        /*014e*/ 	.byte	0x04
	.zero		1


	//   ....[5]....
        /*0150*/ 	.word	0x00000780
        /*0154*/ 	.word	0x000000ff
        /*0158*/ 	.word	0x00000038
        /*015c*/ 	.short	0x0100
        /*015e*/ 	.byte	0x04
	.zero		1


	//   ....[6]....
        /*0160*/ 	.word	0x00000790
        /*0164*/ 	.word	0x000000ff
        /*0168*/ 	.word	0x00000028
        /*016c*/ 	.short	0x0100
        /*016e*/ 	.byte	0x04
	.zero		1


	//   ....[7]....
        /*0170*/ 	.word	0x000007a0
        /*0174*/ 	.word	0x000000ff
        /*0178*/ 	.word	0x00000040
        /*017c*/ 	.short	0x0100
        /*017e*/ 	.byte	0x04
	.zero		1


	//   ....[8]....
        /*0180*/ 	.word	0x000007b0
        /*0184*/ 	.word	0x000000ff
        /*0188*/ 	.word	0x00000030
        /*018c*/ 	.short	0x0100
        /*018e*/ 	.byte	0x04
	.zero		1


	//   ....[9]....
        /*0190*/ 	.word	0x000007c0
        /*0194*/ 	.word	0x000000ff
        /*0198*/ 	.word	0x00000048
        /*019c*/ 	.short	0x0100
        /*019e*/ 	.byte	0x04
	.zero		1


	//   ....[10]....
        /*01a0*/ 	.word	0x000008a0
        /*01a4*/ 	.word	0x000000ff
        /*01a8*/ 	.word	0x00000050
        /*01ac*/ 	.short	0x0100
        /*01ae*/ 	.byte	0x06
	.zero		1


	//   ....[11]....
        /*01b0*/ 	.word	0x000008b0
        /*01b4*/ 	.word	0x000000ff
        /*01b8*/ 	.word	0x00000058
        /*01bc*/ 	.short	0x0100
        /*01be*/ 	.byte	0x06
	.zero		1


	//   ....[12]....
        /*01c0*/ 	.word	0x000009e0
        /*01c4*/ 	.word	0x000000ff
        /*01c8*/ 	.word	0x00000060
        /*01cc*/ 	.short	0x0100
        /*01ce*/ 	.byte	0x06
	.zero		1


	//   ....[13]....
        /*01d0*/ 	.word	0x000009f0
        /*01d4*/ 	.word	0x000000ff
        /*01d8*/ 	.word	0x00000070
        /*01dc*/ 	.short	0x0100
        /*01de*/ 	.byte	0x06
	.zero		1


	//   ....[14]....
        /*01e0*/ 	.word	0x00000a00
        /*01e4*/ 	.word	0x000000ff
        /*01e8*/ 	.word	0x00000068
        /*01ec*/ 	.short	0x0100
        /*01ee*/ 	.byte	0x06
	.zero		1


	//   ....[15]....
        /*01f0*/ 	.word	0x00000a10
        /*01f4*/ 	.word	0x000000ff
        /*01f8*/ 	.word	0x00000078
        /*01fc*/ 	.short	0x0100
        /*01fe*/ 	.byte	0x06
	.zero		1


	//   ....[16]....
        /*0200*/ 	.word	0x00000b30
        /*0204*/ 	.word	0x000000ff
        /*0208*/ 	.word	0x00000080
        /*020c*/ 	.short	0x0100
        /*020e*/ 	.byte	0x04
	.zero		1


	//   ....[17]....
        /*0210*/ 	.word	0x00000b40
        /*0214*/ 	.word	0x000000ff
        /*0218*/ 	.word	0x000000a0
        /*021c*/ 	.short	0x0100
        /*021e*/ 	.byte	0x04
	.zero		1


	//   ....[18]....
        /*0220*/ 	.word	0x00000b50
        /*0224*/ 	.word	0x000000ff
        /*0228*/ 	.word	0x00000088
        /*022c*/ 	.short	0x0100
        /*022e*/ 	.byte	0x04
	.zero		1


	//   ....[19]....
        /*0230*/ 	.word	0x00000b60
        /*0234*/ 	.word	0x000000ff
        /*0238*/ 	.word	0x000000a8
        /*023c*/ 	.short	0x0100
        /*023e*/ 	.byte	0x04
	.zero		1


	//   ....[20]....
        /*0240*/ 	.word	0x00000b70
        /*0244*/ 	.word	0x000000ff
        /*0248*/ 	.word	0x00000090
        /*024c*/ 	.short	0x0100
        /*024e*/ 	.byte	0x04
	.zero		1


	//   ....[21]....
        /*0250*/ 	.word	0x00000b80
        /*0254*/ 	.word	0x000000ff
        /*0258*/ 	.word	0x000000b0
        /*025c*/ 	.short	0x0100
        /*025e*/ 	.byte	0x04
	.zero		1


	//   ....[22]....
        /*0260*/ 	.word	0x00000b90
        /*0264*/ 	.word	0x000000ff
        /*0268*/ 	.word	0x00000098
        /*026c*/ 	.short	0x0100
        /*026e*/ 	.byte	0x04
	.zero		1


	//   ....[23]....
        /*0270*/ 	.word	0x00000ba0
        /*0274*/ 	.word	0x000000ff
        /*0278*/ 	.word	0x000000b8
        /*027c*/ 	.short	0x0100
        /*027e*/ 	.byte	0x04
	.zero		1


	//   ....[24]....
        /*0280*/ 	.word	0x00000c90
        /*0284*/ 	.word	0x000000ff
        /*0288*/ 	.word	0x000000c0
        /*028c*/ 	.short	0x0100
        /*028e*/ 	.byte	0x04
	.zero		1


	//   ....[25]....
        /*0290*/ 	.word	0x00000ca0
        /*0294*/ 	.word	0x000000ff
        /*0298*/ 	.word	0x000000d0
        /*029c*/ 	.short	0x0100
        /*029e*/ 	.byte	0x04
	.zero		1


	//   ....[26]....
        /*02a0*/ 	.word	0x00000cb0
        /*02a4*/ 	.word	0x000000ff
        /*02a8*/ 	.word	0x000000c8
        /*02ac*/ 	.short	0x0100
        /*02ae*/ 	.byte	0x04
	.zero		1


	//   ....[27]....
        /*02b0*/ 	.word	0x00000cc0
        /*02b4*/ 	.word	0x000000ff
        /*02b8*/ 	.word	0x000000d8
        /*02bc*/ 	.short	0x0100
        /*02be*/ 	.byte	0x04
	.zero		1


	//   ....[28]....
        /*02c0*/ 	.word	0x00000db0
        /*02c4*/ 	.word	0x000000ff
        /*02c8*/ 	.word	0x000000e0
        /*02cc*/ 	.short	0x0100
        /*02ce*/ 	.byte	0x06
	.zero		1


	//   ....[29]....
        /*02d0*/ 	.word	0x000017c0
        /*02d4*/ 	.word	0x00000002
        /*02d8*/ 	.word	0x000000d0
        /*02dc*/ 	.short	0x010a
        /*02de*/ 	.byte	0xff
	.zero		1


	//   ....[30]....
        /*02e0*/ 	.word	0x000017f0
        /*02e4*/ 	.word	0x00000002
        /*02e8*/ 	.word	0x000000c0
        /*02ec*/ 	.short	0x0101
        /*02ee*/ 	.byte	0xff
	.zero		1


	//   ....[31]....
        /*02f0*/ 	.word	0x000018d0
        /*02f4*/ 	.word	0x000000ff
        /*02f8*/ 	.word	0x00000010
        /*02fc*/ 	.short	0x010a
        /*02fe*/ 	.byte	0x04
	.zero		1


	//   ....[32]....
        /*0300*/ 	.word	0x000019c0
        /*0304*/ 	.word	0x000000ff
        /*0308*/ 	.word	0x00000010
        /*030c*/ 	.short	0x010a
        /*030e*/ 	.byte	0x07
	.zero		1


	//   ....[33]....
        /*0310*/ 	.word	0x00001b20
        /*0314*/ 	.word	0x000000ff
        /*0318*/ 	.word	0x00000010
        /*031c*/ 	.short	0x010a
        /*031e*/ 	.byte	0x04
	.zero		1


	//   ....[34]....
        /*0320*/ 	.word	0x00001ed0
        /*0324*/ 	.word	0x000000ff
        /*0328*/ 	.word	0x00000058
        /*032c*/ 	.short	0x0101
        /*032e*/ 	.byte	0x15
	.zero		1


	//   ....[35]....
        /*0330*/ 	.word	0x00001ef0
        /*0334*/ 	.word	0x000000ff
        /*0338*/ 	.word	0x00000010
        /*033c*/ 	.short	0x010a
        /*033e*/ 	.byte	0x04
	.zero		1


	//   ....[36]....
        /*0340*/ 	.word	0x00001f70
        /*0344*/ 	.word	0x000000ff
        /*0348*/ 	.word	0x00000010
        /*034c*/ 	.short	0x010a
        /*034e*/ 	.byte	0x07
	.zero		1


	//   ....[37]....
        /*0350*/ 	.word	0x000020b0
        /*0354*/ 	.word	0x000000ff
        /*0358*/ 	.word	0x00000010
        /*035c*/ 	.short	0x010a
        /*035e*/ 	.byte	0x04
	.zero		1


	//   ....[38]....
        /*0360*/ 	.word	0x00002490
        /*0364*/ 	.word	0x00000002
        /*0368*/ 	.word	0x00000060
        /*036c*/ 	.short	0x010a
        /*036e*/ 	.byte	0xff
	.zero		1


	//   ....[39]....
        /*0370*/ 	.word	0x00002550
        /*0374*/ 	.word	0x00000002
        /*0378*/ 	.word	0x00000000
        /*037c*/ 	.short	0x0101
        /*037e*/ 	.byte	0xff
	.zero		1


	//   ....[40]....
        /*0380*/ 	.word	0x00002ab0
        /*0384*/ 	.word	0x000000ff
        /*0388*/ 	.word	0x00000000
        /*038c*/ 	.short	0x010a
        /*038e*/ 	.byte	0x04
	.zero		1


	//   ....[41]....
        /*0390*/ 	.word	0x00002b50
        /*0394*/ 	.word	0x00000000
        /*0398*/ 	.word	0x00000000
        /*039c*/ 	.short	0x010a
        /*039e*/ 	.byte	0xff
	.zero		1


	//   ....[42]....
        /*03a0*/ 	.word	0x00002c80
        /*03a4*/ 	.word	0x00000000
        /*03a8*/ 	.word	0x000000c0
        /*03ac*/ 	.short	0x010a
        /*03ae*/ 	.byte	0xff
	.zero		1


	//   ....[43]....
        /*03b0*/ 	.word	0x00002cf0
        /*03b4*/ 	.word	0x00000000
        /*03b8*/ 	.word	0x00000000
        /*03bc*/ 	.short	0x0101
        /*03be*/ 	.byte	0xff
	.zero		1


	//   ....[44]....
        /*03c0*/ 	.word	0x00002d10
        /*03c4*/ 	.word	0x000000ff
        /*03c8*/ 	.word	0x00000070
        /*03cc*/ 	.short	0x010a
        /*03ce*/ 	.byte	0x04
	.zero		1


	//   ....[45]....
        /*03d0*/ 	.word	0x00002e30
        /*03d4*/ 	.word	0x00000000
        /*03d8*/ 	.word	0x00000060
        /*03dc*/ 	.short	0x010a
        /*03de*/ 	.byte	0xff
	.zero		1


	//   ....[46]....
        /*03e0*/ 	.word	0x00002f30
        /*03e4*/ 	.word	0x00000000
        /*03e8*/ 	.word	0x00000000
        /*03ec*/ 	.short	0x0101
        /*03ee*/ 	.byte	0xff
	.zero		1


	//   ....[47]....
        /*03f0*/ 	.word	0x00002fc0
        /*03f4*/ 	.word	0x000000ff
        /*03f8*/ 	.word	0x00000070
        /*03fc*/ 	.short	0x0106
        /*03fe*/ 	.byte	0x04
	.zero		1


	//   ....[48]....
        /*0400*/ 	.word	0x00002fe0
        /*0404*/ 	.word	0x000000ff
        /*0408*/ 	.word	0x00000070
        /*040c*/ 	.short	0x010a
        /*040e*/ 	.byte	0x04
	.zero		1


	//   ....[49]....
        /*0410*/ 	.word	0x00003070
        /*0414*/ 	.word	0x000000ff
        /*0418*/ 	.word	0x00000070
        /*041c*/ 	.short	0x0106
        /*041e*/ 	.byte	0x07
	.zero		1


	//   ....[50]....
        /*0420*/ 	.word	0x000030b0
        /*0424*/ 	.word	0x00000000
        /*0428*/ 	.word	0x00000070
        /*042c*/ 	.short	0x010a
        /*042e*/ 	.byte	0xff
	.zero		1


	//   ....[51]....
        /*0430*/ 	.word	0x00003310
        /*0434*/ 	.word	0x000000ff
        /*0438*/ 	.word	0x00000008
        /*043c*/ 	.short	0x010a
        /*043e*/ 	.byte	0x05
	.zero		1


	//   ....[52]....
        /*0440*/ 	.word	0x00003330
        /*0444*/ 	.word	0x000000ff
        /*0448*/ 	.word	0x00000008
        /*044c*/ 	.short	0x010a
        /*044e*/ 	.byte	0x05
	.zero		1


	//   ....[53]....
        /*0450*/ 	.word	0x000034d0
        /*0454*/ 	.word	0x000000ff
        /*0458*/ 	.word	0x00000008
        /*045c*/ 	.short	0x010a
        /*045e*/ 	.byte	0x05
	.zero		1


	//   ....[54]....
        /*0460*/ 	.word	0x000034f0
        /*0464*/ 	.word	0x000000ff
        /*0468*/ 	.word	0x00000008
        /*046c*/ 	.short	0x010a
        /*046e*/ 	.byte	0x05
	.zero		1


	//   ....[55]....
        /*0470*/ 	.word	0x000035c0
        /*0474*/ 	.word	0x000000ff
        /*0478*/ 	.word	0x00000000
        /*047c*/ 	.short	0x0101
        /*047e*/ 	.byte	0x04
	.zero		1


	//   ....[56]....
        /*0480*/ 	.word	0x00003980
        /*0484*/ 	.word	0x00000000
        /*0488*/ 	.word	0x00000060
        /*048c*/ 	.short	0x010a
        /*048e*/ 	.byte	0xff
	.zero		1


	//   ....[57]....
        /*0490*/ 	.word	0x00003a40
        /*0494*/ 	.word	0x00000000
        /*0498*/ 	.word	0x00000000
        /*049c*/ 	.short	0x0101
        /*049e*/ 	.byte	0xff
	.zero		1


	//   ....[58]....
        /*04a0*/ 	.word	0x00003b30
        /*04a4*/ 	.word	0x000000ff
        /*04a8*/ 	.word	0x00000000
        /*04ac*/ 	.short	0x010a
        /*04ae*/ 	.byte	0x04
	.zero		1


	//   ....[59]....
        /*04b0*/ 	.word	0x00003b40
        /*04b4*/ 	.word	0x000000ff
        /*04b8*/ 	.word	0x000000a0
        /*04bc*/ 	.short	0x010a
        /*04be*/ 	.byte	0x07
	.zero		1


	//   ....[60]....
        /*04c0*/ 	.word	0x00003c00
        /*04c4*/ 	.word	0x000000ff
        /*04c8*/ 	.word	0x00000000
        /*04cc*/ 	.short	0x010a
        /*04ce*/ 	.byte	0x05
	.zero		1


	//   ....[61]....
        /*04d0*/ 	.word	0x00003d50
        /*04d4*/ 	.word	0x000000ff
        /*04d8*/ 	.word	0x00000000
        /*04dc*/ 	.short	0x010a
        /*04de*/ 	.byte	0x07
	.zero		1


	//   ....[62]....
        /*04e0*/ 	.word	0x000044c0
        /*04e4*/ 	.word	0x000000ff
        /*04e8*/ 	.word	0x00000000
        /*04ec*/ 	.short	0x010a
        /*04ee*/ 	.byte	0x04
	.zero		1


	//   ....[63]....
        /*04f0*/ 	.word	0x00004560
        /*04f4*/ 	.word	0x000000ff
        /*04f8*/ 	.word	0x00000000
        /*04fc*/ 	.short	0x010a
        /*04fe*/ 	.byte	0x05
	.zero		1


	//   ....[64]....
        /*0500*/ 	.word	0x000045f0
        /*0504*/ 	.word	0x000000ff
        /*0508*/ 	.word	0x00000000
        /*050c*/ 	.short	0x010a
        /*050e*/ 	.byte	0x05
	.zero		1


	//   ....[65]....
        /*0510*/ 	.word	0x00004690
        /*0514*/ 	.word	0x00000000
        /*0518*/ 	.word	0x00000000
        /*051c*/ 	.short	0x010a
        /*051e*/ 	.byte	0xff
	.zero		1


	//   ....[66]....
        /*0520*/ 	.word	0x000046d0
        /*0524*/ 	.word	0x00000000
        /*0528*/ 	.word	0x00000000
        /*052c*/ 	.short	0x010a
        /*052e*/ 	.byte	0xff
	.zero		1


	//   ....[67]....
        /*0530*/ 	.word	0x00004750
        /*0534*/ 	.word	0x000000ff
        /*0538*/ 	.word	0x00000000
        /*053c*/ 	.short	0x0101
        /*053e*/ 	.byte	0x04
	.zero		1


	//   ....[68]....
        /*0540*/ 	.word	0x00004790
        /*0544*/ 	.word	0x000000ff
        /*0548*/ 	.word	0x000000e0
        /*054c*/ 	.short	0x010a
        /*054e*/ 	.byte	0x3e
	.zero		1


	//   ....[69]....
        /*0550*/ 	.word	0x000047f0
        /*0554*/ 	.word	0x000000ff
        /*0558*/ 	.word	0x00000000
        /*055c*/ 	.short	0x0101
        /*055e*/ 	.byte	0x04
	.zero		1


	//   ....[70]....
        /*0560*/ 	.word	0x00004c10
        /*0564*/ 	.word	0x00000000
        /*0568*/ 	.word	0x00000060
        /*056c*/ 	.short	0x010a
        /*056e*/ 	.byte	0xff
	.zero		1


	//   ....[71]....
        /*0570*/ 	.word	0x00004cd0
        /*0574*/ 	.word	0x00000000
        /*0578*/ 	.word	0x00000000
        /*057c*/ 	.short	0x0101
        /*057e*/ 	.byte	0xff
	.zero		1


	//   ....[72]....
        /*0580*/ 	.word	0x00004ff0
        /*0584*/ 	.word	0x000000ff
        /*0588*/ 	.word	0x00000058
        /*058c*/ 	.short	0x010a
        /*058e*/ 	.byte	0x0d
	.zero		1


	//   ....[73]....
        /*0590*/ 	.word	0x00005210
        /*0594*/ 	.word	0x000000ff
        /*0598*/ 	.word	0x00000038
        /*059c*/ 	.short	0x010a
        /*059e*/ 	.byte	0x04
	.zero		1


	//   ....[74]....
        /*05a0*/ 	.word	0x00005410
        /*05a4*/ 	.word	0x000000ff
        /*05a8*/ 	.word	0x00000020
        /*05ac*/ 	.short	0x010b
        /*05ae*/ 	.byte	0x04
	.zero		1


	//   ....[75]....
        /*05b0*/ 	.word	0x00005460
        /*05b4*/ 	.word	0x000000ff
        /*05b8*/ 	.word	0x00000000
        /*05bc*/ 	.short	0x0101
        /*05be*/ 	.byte	0x0e
	.zero		1


	//   ....[76]....
        /*05c0*/ 	.word	0x000054a0
        /*05c4*/ 	.word	0x000000ff
        /*05c8*/ 	.word	0x00000038
        /*05cc*/ 	.short	0x010a
        /*05ce*/ 	.byte	0x06
	.zero		1


	//   ....[77]....
        /*05d0*/ 	.word	0x000056e0
        /*05d4*/ 	.word	0x000000ff
        /*05d8*/ 	.word	0x00000020
        /*05dc*/ 	.short	0x010b
        /*05de*/ 	.byte	0x06
	.zero		1


	//   ....[78]....
        /*05e0*/ 	.word	0x000056f0
        /*05e4*/ 	.word	0x000000ff
        /*05e8*/ 	.word	0x00000000
        /*05ec*/ 	.short	0x0101
        /*05ee*/ 	.byte	0x04
	.zero		1


	//   ....[79]....
        /*05f0*/ 	.word	0x000057a0
        /*05f4*/ 	.word	0x000000ff
        /*05f8*/ 	.word	0x00000000
        /*05fc*/ 	.short	0x010a
        /*05fe*/ 	.byte	0x04
	.zero		1


	//   ....[80]....
        /*0600*/ 	.word	0x00005830
        /*0604*/ 	.word	0x000000ff
        /*0608*/ 	.word	0x00000000
        /*060c*/ 	.short	0x010a
        /*060e*/ 	.byte	0x05
	.zero		1


	//   ....[81]....
        /*0610*/ 	.word	0x000058d0
        /*0614*/ 	.word	0x00000000
        /*0618*/ 	.word	0x00000000
        /*061c*/ 	.short	0x010a
        /*061e*/ 	.byte	0xff
	.zero		1


	//   ....[82]....
        /*0620*/ 	.word	0x00005c10
        /*0624*/ 	.word	0x00000000
        /*0628*/ 	.word	0x00000060
        /*062c*/ 	.short	0x010a
        /*062e*/ 	.byte	0xff
	.zero		1


	//   ....[83]....
        /*0630*/ 	.word	0x00005d20
        /*0634*/ 	.word	0x00000000
        /*0638*/ 	.word	0x00000000
        /*063c*/ 	.short	0x0101
        /*063e*/ 	.byte	0xff
	.zero		1


	//   ....[84]....
        /*0640*/ 	.word	0x000067c0
        /*0644*/ 	.word	0x00000000
        /*0648*/ 	.word	0x00000020
        /*064c*/ 	.short	0x010a
        /*064e*/ 	.byte	0xff
	.zero		1


	//   ....[85]....
        /*0650*/ 	.word	0x00006830
        /*0654*/ 	.word	0x0000006a
        /*0658*/ 	.word	0x00000080
        /*065c*/ 	.short	0x010a
        /*065e*/ 	.byte	0xff
	.zero		1


	//   ....[86]....
        /*0660*/ 	.word	0x00006920
        /*0664*/ 	.word	0x00000000
        /*0668*/ 	.word	0x00000020
        /*066c*/ 	.short	0x010a
        /*066e*/ 	.byte	0xff
	.zero		1


	//   ....[87]....
        /*0670*/ 	.word	0x00006a50
        /*0674*/ 	.word	0x0000006a
        /*0678*/ 	.word	0x00000080
        /*067c*/ 	.short	0x010a
        /*067e*/ 	.byte	0xff
	.zero		1


	//   ....[88]....
        /*0680*/ 	.word	0x00007560
        /*0684*/ 	.word	0x00000000
        /*0688*/ 	.word	0x00000000
        /*068c*/ 	.short	0x0101
        /*068e*/ 	.byte	0xff
	.zero		1


	//   ....[89]....
        /*0690*/ 	.word	0x00007570
        /*0694*/ 	.word	0x00000002
        /*0698*/ 	.word	0x00000020
        /*069c*/ 	.short	0x010a
        /*069e*/ 	.byte	0xff
	.zero		1


	//   ....[90]....
        /*06a0*/ 	.word	0x00007640
        /*06a4*/ 	.word	0x00000002
        /*06a8*/ 	.word	0x00000020
        /*06ac*/ 	.short	0x010a
        /*06ae*/ 	.byte	0xff
	.zero		1


	//   ....[91]....
        /*06b0*/ 	.word	0x00007ac0
        /*06b4*/ 	.word	0x0000006a
        /*06b8*/ 	.word	0x00000000
        /*06bc*/ 	.short	0x0101
        /*06be*/ 	.byte	0xff
	.zero		1


	//   ....[92]....
        /*06c0*/ 	.word	0x000082d0
        /*06c4*/ 	.word	0x00000000
        /*06c8*/ 	.word	0x00000000
        /*06cc*/ 	.short	0x0101
        /*06ce*/ 	.byte	0xff
	.zero		1


	//   ....[93]....
        /*06d0*/ 	.word	0x00008540
        /*06d4*/ 	.word	0x000000ff
        /*06d8*/ 	.word	0x00000000
        /*06dc*/ 	.short	0x0101
        /*06de*/ 	.byte	0x04
	.zero		1


	//   ....[94]....
        /*06e0*/ 	.word	0x00008560
        /*06e4*/ 	.word	0x00000002
        /*06e8*/ 	.word	0x000000d0
        /*06ec*/ 	.short	0x010a
        /*06ee*/ 	.byte	0xff
	.zero		1


	//   ....[95]....
        /*06f0*/ 	.word	0x000085c0
        /*06f4*/ 	.word	0x00000002
        /*06f8*/ 	.word	0x00000010
        /*06fc*/ 	.short	0x010a
        /*06fe*/ 	.byte	0xff
	.zero		1


	//   ....[96]....
        /*0700*/ 	.word	0x00008620
        /*0704*/ 	.word	0x00000002
        /*0708*/ 	.word	0x00000010
        /*070c*/ 	.short	0x010a
        /*070e*/ 	.byte	0xff
	.zero		1


	//   ....[97]....
        /*0710*/ 	.word	0x00008670
        /*0714*/ 	.word	0x00000002
        /*0718*/ 	.word	0x00000060
        /*071c*/ 	.short	0x010a
        /*071e*/ 	.byte	0xff
	.zero		1


	//   ....[98]....
        /*0720*/ 	.word	0x000086d0
        /*0724*/ 	.word	0x00000000
        /*0728*/ 	.word	0x00000000
        /*072c*/ 	.short	0x010a
        /*072e*/ 	.byte	0xff
	.zero		1


	//   ....[99]....
        /*0730*/ 	.word	0x00008720
        /*0734*/ 	.word	0x00000000
        /*0738*/ 	.word	0x000000c0
        /*073c*/ 	.short	0x010a
        /*073e*/ 	.byte	0xff
	.zero		1


	//   ....[100]....
        /*0740*/ 	.word	0x00008780
        /*0744*/ 	.word	0x00000000
        /*0748*/ 	.word	0x00000070
        /*074c*/ 	.short	0x010a
        /*074e*/ 	.byte	0xff
	.zero		1


	//   ....[101]....
        /*0750*/ 	.word	0x000087d0
        /*0754*/ 	.word	0x00000000
        /*0758*/ 	.word	0x00000060
        /*075c*/ 	.short	0x010a
        /*075e*/ 	.byte	0xff
	.zero		1


	//   ....[102]....
        /*0760*/ 	.word	0x00008830
        /*0764*/ 	.word	0x00000000
        /*0768*/ 	.word	0x00000070
        /*076c*/ 	.short	0x010a
        /*076e*/ 	.byte	0xff
	.zero		1


	//   ....[103]....
        /*0770*/ 	.word	0x00008890
        /*0774*/ 	.word	0x00000004
        /*0778*/ 	.word	0x00000008
        /*077c*/ 	.short	0x010a
        /*077e*/ 	.byte	0xff
	.zero		1


	//   ....[104]....
        /*0780*/ 	.word	0x00008970
        /*0784*/ 	.word	0x00000002
        /*0788*/ 	.word	0x00000008
        /*078c*/ 	.short	0x010a
        /*078e*/ 	.byte	0xff
	.zero		1


	//   ....[105]....
        /*0790*/ 	.word	0x000089c0
        /*0794*/ 	.word	0x00000000
        /*0798*/ 	.word	0x00000060
        /*079c*/ 	.short	0x010a
        /*079e*/ 	.byte	0xff
	.zero		1


	//   ....[106]....
        /*07a0*/ 	.word	0x00008a30
        /*07a4*/ 	.word	0x00000000
        /*07a8*/ 	.word	0x000000a0
        /*07ac*/ 	.short	0x010a
        /*07ae*/ 	.byte	0xff
	.zero		1


	//   ....[107]....
        /*07b0*/ 	.word	0x00008a90
        /*07b4*/ 	.word	0x00000000
        /*07b8*/ 	.word	0x00000000
        /*07bc*/ 	.short	0x010a
        /*07be*/ 	.byte	0xff
	.zero		1


	//   ....[108]....
        /*07c0*/ 	.word	0x00008af0
        /*07c4*/ 	.word	0x00000000
        /*07c8*/ 	.word	0x00000000
        /*07cc*/ 	.short	0x010a
        /*07ce*/ 	.byte	0xff
	.zero		1


	//   ....[109]....
        /*07d0*/ 	.word	0x00008b50
        /*07d4*/ 	.word	0x00000000
        /*07d8*/ 	.word	0x00000000
        /*07dc*/ 	.short	0x010a
        /*07de*/ 	.byte	0xff
	.zero		1


	//   ....[110]....
        /*07e0*/ 	.word	0x00008bb0
        /*07e4*/ 	.word	0x00000000
        /*07e8*/ 	.word	0x00000000
        /*07ec*/ 	.short	0x010a
        /*07ee*/ 	.byte	0xff
	.zero		1


	//   ....[111]....
        /*07f0*/ 	.word	0x00008c10
        /*07f4*/ 	.word	0x00000000
        /*07f8*/ 	.word	0x000000e0
        /*07fc*/ 	.short	0x010a
        /*07fe*/ 	.byte	0xff
	.zero		1


	//   ....[112]....
        /*0800*/ 	.word	0x00008c60
        /*0804*/ 	.word	0x00000000
        /*0808*/ 	.word	0x00000060
        /*080c*/ 	.short	0x010a
        /*080e*/ 	.byte	0xff
	.zero		1


	//   ....[113]....
        /*0810*/ 	.word	0x00008cc0
        /*0814*/ 	.word	0x00000000
        /*0818*/ 	.word	0x00000058
        /*081c*/ 	.short	0x010a
        /*081e*/ 	.byte	0xff
	.zero		1


	//   ....[114]....
        /*0820*/ 	.word	0x00008d20
        /*0824*/ 	.word	0x00000000
        /*0828*/ 	.word	0x00000038
        /*082c*/ 	.short	0x010a
        /*082e*/ 	.byte	0xff
	.zero		1


	//   ....[115]....
        /*0830*/ 	.word	0x00008d80
        /*0834*/ 	.word	0x00000000
        /*0838*/ 	.word	0x00000038
        /*083c*/ 	.short	0x010a
        /*083e*/ 	.byte	0xff
	.zero		1


	//   ....[116]....
        /*0840*/ 	.word	0x00008de0
        /*0844*/ 	.word	0x00000000
        /*0848*/ 	.word	0x00000000
        /*084c*/ 	.short	0x010a
        /*084e*/ 	.byte	0xff
	.zero		1


	//   ....[117]....
        /*0850*/ 	.word	0x00008e40
        /*0854*/ 	.word	0x00000000
        /*0858*/ 	.word	0x00000000
        /*085c*/ 	.short	0x010a
        /*085e*/ 	.byte	0xff
	.zero		1


	//   ....[118]....
        /*0860*/ 	.word	0x00008e90
        /*0864*/ 	.word	0x00000000
        /*0868*/ 	.word	0x00000060
        /*086c*/ 	.short	0x010a
        /*086e*/ 	.byte	0xff
	.zero		1


	//   ....[119]....
        /*0870*/ 	.word	0x00008ee0
        /*0874*/ 	.word	0x00000000
        /*0878*/ 	.word	0x00000020
        /*087c*/ 	.short	0x010a
        /*087e*/ 	.byte	0xff
	.zero		1


	//   ....[120]....
        /*0880*/ 	.word	0x00008f30
        /*0884*/ 	.word	0x0000006a
        /*0888*/ 	.word	0x00000080
        /*088c*/ 	.short	0x010a
        /*088e*/ 	.byte	0xff
	.zero		1


	//   ....[121]....
        /*0890*/ 	.word	0x00008f80
        /*0894*/ 	.word	0x00000002
        /*0898*/ 	.word	0x00000020
        /*089c*/ 	.short	0x010a
        /*089e*/ 	.byte	0xff
	.zero		1


	//----- nvinfo : EIATTR_NUM_MBARRIERS
	.align		4
.L_47:
        /*08a0*/ 	.byte	0x03, 0x38
        /*08a2*/ 	.short	0x001d


	//----- nvinfo : EIATTR_EXIT_INSTR_OFFSETS
	.align		4
        /*08a4*/ 	.byte	0x04, 0x1c
        /*08a6*/ 	.short	(.L_49 - .L_48)


	//   ....[0]....
.L_48:
        /*08a8*/ 	.word	0x00002b80


	//   ....[1]....
        /*08ac*/ 	.word	0x00003080


	//   ....[2]....
        /*08b0*/ 	.word	0x000030e0


	//   ....[3]....
        /*08b4*/ 	.word	0x00004a30


	//   ....[4]....
        /*08b8*/ 	.word	0x00005900


	//   ....[5]....
        /*08bc*/ 	.word	0x00005940


	//   ....[6]....
        /*08c0*/ 	.word	0x00008430


	//   ....[7]....
        /*08c4*/ 	.word	0x000084b0


	//   ....[8]....
        /*08c8*/ 	.word	0x000084e0


	//   ....[9]....
        /*08cc*/ 	.word	0x00008550


	//----- nvinfo : EIATTR_MAX_THREADS
	.align		4
.L_49:
        /*08d0*/ 	.byte	0x04, 0x05
        /*08d2*/ 	.short	(.L_51 - .L_50)
.L_50:
        /*08d4*/ 	.word	0x00000100
        /*08d8*/ 	.word	0x00000001
        /*08dc*/ 	.word	0x00000001


	//----- nvinfo : EIATTR_CRS_STACK_SIZE
	.align		4
.L_51:
        /*08e0*/ 	.byte	0x04, 0x1e
        /*08e2*/ 	.short	(.L_53 - .L_52)
.L_52:
        /*08e4*/ 	.word	0x00000000


	//----- nvinfo : EIATTR_CBANK_PARAM_SIZE
	.align		4
.L_53:
        /*08e8*/ 	.byte	0x03, 0x19
        /*08ea*/ 	.short	0x0800


	//----- nvinfo : EIATTR_PARAM_CBANK
	.align		4
        /*08ec*/ 	.byte	0x04, 0x0a
        /*08ee*/ 	.short	(.L_55 - .L_54)
	.align		4
.L_54:
        /*08f0*/ 	.word	index@(.nv.constant0._ZN7cutlass13device_kernelINS_4gemm6kernel13GemmUniversalIN4cute5tupleIJiiiiEEENS1_10collective13CollectiveMmaINS1_35MainloopSm100TmaUmmaWarpSpecializedILi2ELi2ELi4ENS5_IJNS4_1CILi2EEENSA_ILi1EEESC_EEEEENS5_IJNSA_ILi256EEENSA_ILi64EEESF_EEENS_10bfloat16_tENS5_IJlSC_lEEESI_SJ_NS4_8TiledMMAINS4_8MMA_AtomIJNS4_26SM100_MMA_F16BF16_2x1SM_SSISI_SI_fLi256ELi64ELNS4_4UMMA5MajorE0ELSO_0ELNSN_7ScaleInE0ELSP_0EEEEEENS4_6LayoutINS5_IJSC_SC_SC_EEENS5_IJNSA_ILi0EEESU_SU_EEEEENS5_IJNS4_10UnderscoreESX_SX_EEEEENS4_18SM100_TMA_2SM_LOADENS4_14ComposedLayoutINS4_7SwizzleILi3ELi4ELi3EEENS4_18smem_ptr_flag_bitsILi16EEENSS_INS5_IJNSA_ILi8EEESG_EEENS5_IJSG_SC_EEEEEEEvNS4_8identityES10_S1A_vS1B_EENS_8epilogue10collective18CollectiveEpilogueINS1D_23Sm100TmaWarpSpecializedILi3ELi2ELi32ELb1ELb0EEEJNS5_IJNSA_ILi128EEESG_SF_EEENS5_IJNSS_IS1I_SC_EENSS_INSA_ILi32EEESC_EEEEESI_SJ_SI_SJ_NS1D_6fusion15FusionCallbacksIS1H_NS1O_17LinearCombinationISI_fSI_fLNS_15FloatRoundStyleE2EEES1J_S1N_JEEENS4_5SM1004TMEM4LOAD26SM100_TMEM_LOAD_32dp32b32xENS4_13SM90_TMA_LOADENS11_INS12_ILi2ELi4ELi3EEES15_NSS_INS5_IJS16_S1L_EEENS5_IJS1L_SC_EEEEEEENS4_39AutoVectorizingCopyWithAssumedAlignmentILi128EEENS4_14SM90_TMA_STOREES23_S25_S25_EEEvvEEEEvNT_6ParamsE)
        /*08f4*/ 	.short	0x0380
        /*08f6*/ 	.short	0x0800


	//----- nvinfo : EIATTR_SW_WAR
	.align		4
.L_55:
        /*08f8*/ 	.byte	0x04, 0x36
        /*08fa*/ 	.short	(.L_57 - .L_56)
.L_56:
        /*08fc*/ 	.word	0x00000008
.L_57:


//--------------------- .nv.callgraph             --------------------------
	.section	.nv.callgraph,"",@"SHT_CUDA_CALLGRAPH"
	.align	4
	.sectionentsize	8
	.align		4
        /*0000*/ 	.word	0x00000000
	.align		4
        /*0004*/ 	.word	0xffffffff
	.align		4
        /*0008*/ 	.word	index@(_ZN7cutlass13device_kernelINS_4gemm6kernel13GemmUniversalIN4cute5tupleIJiiiiEEENS1_10collective13CollectiveMmaINS1_35MainloopSm100TmaUmmaWarpSpecializedILi2ELi2ELi4ENS5_IJNS4_1CILi2EEENSA_ILi1EEESC_EEEEENS5_IJNSA_ILi256EEENSA_ILi64EEESF_EEENS_10bfloat16_tENS5_IJlSC_lEEESI_SJ_NS4_8TiledMMAINS4_8MMA_AtomIJNS4_26SM100_MMA_F16BF16_2x1SM_SSISI_SI_fLi256ELi64ELNS4_4UMMA5MajorE0ELSO_0ELNSN_7ScaleInE0ELSP_0EEEEEENS4_6LayoutINS5_IJSC_SC_SC_EEENS5_IJNSA_ILi0EEESU_SU_EEEEENS5_IJNS4_10UnderscoreESX_SX_EEEEENS4_18SM100_TMA_2SM_LOADENS4_14ComposedLayoutINS4_7SwizzleILi3ELi4ELi3EEENS4_18smem_ptr_flag_bitsILi16EEENSS_INS5_IJNSA_ILi8EEESG_EEENS5_IJSG_SC_EEEEEEEvNS4_8identityES10_S1A_vS1B_EENS_8epilogue10collective18CollectiveEpilogueINS1D_23Sm100TmaWarpSpecializedILi3ELi2ELi32ELb1ELb0EEEJNS5_IJNSA_ILi128EEESG_SF_EEENS5_IJNSS_IS1I_SC_EENSS_INSA_ILi32EEESC_EEEEESI_SJ_SI_SJ_NS1D_6fusion15FusionCallbacksIS1H_NS1O_17LinearCombinationISI_fSI_fLNS_15FloatRoundStyleE2EEES1J_S1N_JEEENS4_5SM1004TMEM4LOAD26SM100_TMEM_LOAD_32dp32b32xENS4_13SM90_TMA_LOADENS11_INS12_ILi2ELi4ELi3EEES15_NSS_INS5_IJS16_S1L_EEENS5_IJS1L_SC_EEEEEEENS4_39AutoVectorizingCopyWithAssumedAlignmentILi128EEENS4_14SM90_TMA_STOREES23_S25_S25_EEEvvEEEEvNT_6ParamsE)
	.align		4
        /*000c*/ 	.word	index@(__assertfail)
	.align		4
        /*0010*/ 	.word	0x00000000
	.align		4
        /*0014*/ 	.word	0xfffffffe
	.align		4
        /*0018*/ 	.word	0x00000000
	.align		4
        /*001c*/ 	.word	0xfffffffd
	.align		4
        /*0020*/ 	.word	0x00000000
	.align		4
        /*0024*/ 	.word	0xfffffffc


//--------------------- .nv.constant4             --------------------------
	.section	.nv.constant4,"a",@progbits
	.align	8
	.align		8
.nv.constant4:
        /*0000*/ 	.dword	__assertfail
	.align		8
        /*0008*/ 	.dword	__unnamed_1
	.align		8
        /*0010*/ 	.dword	__unnamed_2
	.align		8
        /*0018*/ 	.dword	_ZN40_INTERNAL_c59bec79_4_k_cu_04a6ca09_162774cuda3std3__45__cpo5beginE
	.align		8
        /*0020*/ 	.dword	_ZN40_INTERNAL_c59bec79_4_k_cu_04a6ca09_162774cuda3std3__45__cpo3endE
	.align		8
        /*0028*/ 	.dword	_ZN40_INTERNAL_c59bec79_4_k_cu_04a6ca09_162774cuda3std3__45__cpo6cbeginE
	.align		8
        /*0030*/ 	.dword	_ZN40_INTERNAL_c59bec79_4_k_cu_04a6ca09_162774cuda3std3__45__cpo4cendE
	.align		8
        /*0038*/ 	.dword	_ZN40_INTERNAL_c59bec79_4_k_cu_04a6ca09_162774cuda3std3__442_GLOBAL__N__c59bec79_4_k_cu_04a6ca09_162776ignoreE
	.align		8
        /*0040*/ 	.dword	_ZN40_INTERNAL_c59bec79_4_k_cu_04a6ca09_162774cuda3std3__419piecewise_constructE
	.align		8
        /*0048*/ 	.dword	_ZN40_INTERNAL_c59bec79_4_k_cu_04a6ca09_162774cuda3std3__48in_placeE
	.align		8
        /*0050*/ 	.dword	_ZN40_INTERNAL_c59bec79_4_k_cu_04a6ca09_162774cuda3std6ranges3__45__cpo4swapE
	.align		8
        /*0058*/ 	.dword	_ZN40_INTERNAL_c59bec79_4_k_cu_04a6ca09_162774cuda3std6ranges3__45__cpo9iter_moveE
	.align		8
        /*0060*/ 	.dword	_ZN40_INTERNAL_c59bec79_4_k_cu_04a6ca09_162774cute7productE
	.align		8
        /*0068*/ 	.dword	_ZN40_INTERNAL_c59bec79_4_k_cu_04a6ca09_162774cute1_E
	.align		8
        /*0070*/ 	.dword	$str$25
	.align		8
        /*0078*/ 	.dword	$str$26
	.align		8
        /*0080*/ 	.dword	$str$27
	.align		8
        /*0088*/ 	.dword	$str$28


//--------------------- .text._ZN7cutlass13device_kernelINS_4gemm6kernel13GemmUniversalIN4cute5tupleIJiiiiEEENS1_10collective13CollectiveMmaINS1_35MainloopSm100TmaUmmaWarpSpecializedILi2ELi2ELi4ENS5_IJNS4_1CILi2EEENSA_ILi1EEESC_EEEEENS5_IJNSA_ILi256EEENSA_ILi64EEESF_EEENS_10bfloat16_tENS5_IJlSC_lEEESI_SJ_NS4_8TiledMMAINS4_8MMA_AtomIJNS4_26SM100_MMA_F16BF16_2x1SM_SSISI_SI_fLi256ELi64ELNS4_4UMMA5MajorE0ELSO_0ELNSN_7ScaleInE0ELSP_0EEEEEENS4_6LayoutINS5_IJSC_SC_SC_EEENS5_IJNSA_ILi0EEESU_SU_EEEEENS5_IJNS4_10UnderscoreESX_SX_EEEEENS4_18SM100_TMA_2SM_LOADENS4_14ComposedLayoutINS4_7SwizzleILi3ELi4ELi3EEENS4_18smem_ptr_flag_bitsILi16EEENSS_INS5_IJNSA_ILi8EEESG_EEENS5_IJSG_SC_EEEEEEEvNS4_8identityES10_S1A_vS1B_EENS_8epilogue10collective18CollectiveEpilogueINS1D_23Sm100TmaWarpSpecializedILi3ELi2ELi32ELb1ELb0EEEJNS5_IJNSA_ILi128EEESG_SF_EEENS5_IJNSS_IS1I_SC_EENSS_INSA_ILi32EEESC_EEEEESI_SJ_SI_SJ_NS1D_6fusion15FusionCallbacksIS1H_NS1O_17LinearCombinationISI_fSI_fLNS_15FloatRoundStyleE2EEES1J_S1N_JEEENS4_5SM1004TMEM4LOAD26SM100_TMEM_LOAD_32dp32b32xENS4_13SM90_TMA_LOADENS11_INS12_ILi2ELi4ELi3EEES15_NSS_INS5_IJS16_S1L_EEENS5_IJS1L_SC_EEEEEEENS4_39AutoVectorizingCopyWithAssumedAlignmentILi128EEENS4_14SM90_TMA_STOREES23_S25_S25_EEEvvEEEEvNT_6ParamsE --------------------------
	.section	.text._ZN7cutlass13device_kernelINS_4gemm6kernel13GemmUniversalIN4cute5tupleIJiiiiEEENS1_10collective13CollectiveMmaINS1_35MainloopSm100TmaUmmaWarpSpecializedILi2ELi2ELi4ENS5_IJNS4_1CILi2EEENSA_ILi1EEESC_EEEEENS5_IJNSA_ILi256EEENSA_ILi64EEESF_EEENS_10bfloat16_tENS5_IJlSC_lEEESI_SJ_NS4_8TiledMMAINS4_8MMA_AtomIJNS4_26SM100_MMA_F16BF16_2x1SM_SSISI_SI_fLi256ELi64ELNS4_4UMMA5MajorE0ELSO_0ELNSN_7ScaleInE0ELSP_0EEEEEENS4_6LayoutINS5_IJSC_SC_SC_EEENS5_IJNSA_ILi0EEESU_SU_EEEEENS5_IJNS4_10UnderscoreESX_SX_EEEEENS4_18SM100_TMA_2SM_LOADENS4_14ComposedLayoutINS4_7SwizzleILi3ELi4ELi3EEENS4_18smem_ptr_flag_bitsILi16EEENSS_INS5_IJNSA_ILi8EEESG_EEENS5_IJSG_SC_EEEEEEEvNS4_8identityES10_S1A_vS1B_EENS_8epilogue10collective18CollectiveEpilogueINS1D_23Sm100TmaWarpSpecializedILi3ELi2ELi32ELb1ELb0EEEJNS5_IJNSA_ILi128EEESG_SF_EEENS5_IJNSS_IS1I_SC_EENSS_INSA_ILi32EEESC_EEEEESI_SJ_SI_SJ_NS1D_6fusion15FusionCallbacksIS1H_NS1O_17LinearCombinationISI_fSI_fLNS_15FloatRoundStyleE2EEES1J_S1N_JEEENS4_5SM1004TMEM4LOAD26SM100_TMEM_LOAD_32dp32b32xENS4_13SM90_TMA_LOADENS11_INS12_ILi2ELi4ELi3EEES15_NSS_INS5_IJS16_S1L_EEENS5_IJS1L_SC_EEEEEEENS4_39AutoVectorizingCopyWithAssumedAlignmentILi128EEENS4_14SM90_TMA_STOREES23_S25_S25_EEEvvEEEEvNT_6ParamsE,"ax",@progbits
	.align	128
.text._ZN7cutlass13device_kernelINS_4gemm6kernel13GemmUniversalIN4cute5tupleIJiiiiEEENS1_10collective13CollectiveMmaINS1_35MainloopSm100TmaUmmaWarpSpecializedILi2ELi2ELi4ENS5_IJNS4_1CILi2EEENSA_ILi1EEESC_EEEEENS5_IJNSA_ILi256EEENSA_ILi64EEESF_EEENS_10bfloat16_tENS5_IJlSC_lEEESI_SJ_NS4_8TiledMMAINS4_8MMA_AtomIJNS4_26SM100_MMA_F16BF16_2x1SM_SSISI_SI_fLi256ELi64ELNS4_4UMMA5MajorE0ELSO_0ELNSN_7ScaleInE0ELSP_0EEEEEENS4_6LayoutINS5_IJSC_SC_SC_EEENS5_IJNSA_ILi0EEESU_SU_EEEEENS5_IJNS4_10UnderscoreESX_SX_EEEEENS4_18SM100_TMA_2SM_LOADENS4_14ComposedLayoutINS4_7SwizzleILi3ELi4ELi3EEENS4_18smem_ptr_flag_bitsILi16EEENSS_INS5_IJNSA_ILi8EEESG_EEENS5_IJSG_SC_EEEEEEEvNS4_8identityES10_S1A_vS1B_EENS_8epilogue10collective18CollectiveEpilogueINS1D_23Sm100TmaWarpSpecializedILi3ELi2ELi32ELb1ELb0EEEJNS5_IJNSA_ILi128EEESG_SF_EEENS5_IJNSS_IS1I_SC_EENSS_INSA_ILi32EEESC_EEEEESI_SJ_SI_SJ_NS1D_6fusion15FusionCallbacksIS1H_NS1O_17LinearCombinationISI_fSI_fLNS_15FloatRoundStyleE2EEES1J_S1N_JEEENS4_5SM1004TMEM4LOAD26SM100_TMEM_LOAD_32dp32b32xENS4_13SM90_TMA_LOADENS11_INS12_ILi2ELi4ELi3EEES15_NSS_INS5_IJS16_S1L_EEENS5_IJS1L_SC_EEEEEEENS4_39AutoVectorizingCopyWithAssumedAlignmentILi128EEENS4_14SM90_TMA_STOREES23_S25_S25_EEEvvEEEEvNT_6ParamsE:
        .type           _ZN7cutlass13device_kernelINS_4gemm6kernel13GemmUniversalIN4cute5tupleIJiiiiEEENS1_10collective13CollectiveMmaINS1_35MainloopSm100TmaUmmaWarpSpecializedILi2ELi2ELi4ENS5_IJNS4_1CILi2EEENSA_ILi1EEESC_EEEEENS5_IJNSA_ILi256EEENSA_ILi64EEESF_EEENS_10bfloat16_tENS5_IJlSC_lEEESI_SJ_NS4_8TiledMMAINS4_8MMA_AtomIJNS4_26SM100_MMA_F16BF16_2x1SM_SSISI_SI_fLi256ELi64ELNS4_4UMMA5MajorE0ELSO_0ELNSN_7ScaleInE0ELSP_0EEEEEENS4_6LayoutINS5_IJSC_SC_SC_EEENS5_IJNSA_ILi0EEESU_SU_EEEEENS5_IJNS4_10UnderscoreESX_SX_EEEEENS4_18SM100_TMA_2SM_LOADENS4_14ComposedLayoutINS4_7SwizzleILi3ELi4ELi3EEENS4_18smem_ptr_flag_bitsILi16EEENSS_INS5_IJNSA_ILi8EEESG_EEENS5_IJSG_SC_EEEEEEEvNS4_8identityES10_S1A_vS1B_EENS_8epilogue10collective18CollectiveEpilogueINS1D_23Sm100TmaWarpSpecializedILi3ELi2ELi32ELb1ELb0EEEJNS5_IJNSA_ILi128EEESG_SF_EEENS5_IJNSS_IS1I_SC_EENSS_INSA_ILi32EEESC_EEEEESI_SJ_SI_SJ_NS1D_6fusion15FusionCallbacksIS1H_NS1O_17LinearCombinationISI_fSI_fLNS_15FloatRoundStyleE2EEES1J_S1N_JEEENS4_5SM1004TMEM4LOAD26SM100_TMEM_LOAD_32dp32b32xENS4_13SM90_TMA_LOADENS11_INS12_ILi2ELi4ELi3EEES15_NSS_INS5_IJS16_S1L_EEENS5_IJS1L_SC_EEEEEEENS4_39AutoVectorizingCopyWithAssumedAlignmentILi128EEENS4_14SM90_TMA_STOREES23_S25_S25_EEEvvEEEEvNT_6ParamsE,@function
        .size           _ZN7cutlass13device_kernelINS_4gemm6kernel13GemmUniversalIN4cute5tupleIJiiiiEEENS1_10collective13CollectiveMmaINS1_35MainloopSm100TmaUmmaWarpSpecializedILi2ELi2ELi4ENS5_IJNS4_1CILi2EEENSA_ILi1EEESC_EEEEENS5_IJNSA_ILi256EEENSA_ILi64EEESF_EEENS_10bfloat16_tENS5_IJlSC_lEEESI_SJ_NS4_8TiledMMAINS4_8MMA_AtomIJNS4_26SM100_MMA_F16BF16_2x1SM_SSISI_SI_fLi256ELi64ELNS4_4UMMA5MajorE0ELSO_0ELNSN_7ScaleInE0ELSP_0EEEEEENS4_6LayoutINS5_IJSC_SC_SC_EEENS5_IJNSA_ILi0EEESU_SU_EEEEENS5_IJNS4_10UnderscoreESX_SX_EEEEENS4_18SM100_TMA_2SM_LOADENS4_14ComposedLayoutINS4_7SwizzleILi3ELi4ELi3EEENS4_18smem_ptr_flag_bitsILi16EEENSS_INS5_IJNSA_ILi8EEESG_EEENS5_IJSG_SC_EEEEEEEvNS4_8identityES10_S1A_vS1B_EENS_8epilogue10collective18CollectiveEpilogueINS1D_23Sm100TmaWarpSpecializedILi3ELi2ELi32ELb1ELb0EEEJNS5_IJNSA_ILi128EEESG_SF_EEENS5_IJNSS_IS1I_SC_EENSS_INSA_ILi32EEESC_EEEEESI_SJ_SI_SJ_NS1D_6fusion15FusionCallbacksIS1H_NS1O_17LinearCombinationISI_fSI_fLNS_15FloatRoundStyleE2EEES1J_S1N_JEEENS4_5SM1004TMEM4LOAD26SM100_TMEM_LOAD_32dp32b32xENS4_13SM90_TMA_LOADENS11_INS12_ILi2ELi4ELi3EEES15_NSS_INS5_IJS16_S1L_EEENS5_IJS1L_SC_EEEEEEENS4_39AutoVectorizingCopyWithAssumedAlignmentILi128EEENS4_14SM90_TMA_STOREES23_S25_S25_EEEvvEEEEvNT_6ParamsE,(.L_x_173 - _ZN7cutlass13device_kernelINS_4gemm6kernel13GemmUniversalIN4cute5tupleIJiiiiEEENS1_10collective13CollectiveMmaINS1_35MainloopSm100TmaUmmaWarpSpecializedILi2ELi2ELi4ENS5_IJNS4_1CILi2EEENSA_ILi1EEESC_EEEEENS5_IJNSA_ILi256EEENSA_ILi64EEESF_EEENS_10bfloat16_tENS5_IJlSC_lEEESI_SJ_NS4_8TiledMMAINS4_8MMA_AtomIJNS4_26SM100_MMA_F16BF16_2x1SM_SSISI_SI_fLi256ELi64ELNS4_4UMMA5MajorE0ELSO_0ELNSN_7ScaleInE0ELSP_0EEEEEENS4_6LayoutINS5_IJSC_SC_SC_EEENS5_IJNSA_ILi0EEESU_SU_EEEEENS5_IJNS4_10UnderscoreESX_SX_EEEEENS4_18SM100_TMA_2SM_LOADENS4_14ComposedLayoutINS4_7SwizzleILi3ELi4ELi3EEENS4_18smem_ptr_flag_bitsILi16EEENSS_INS5_IJNSA_ILi8EEESG_EEENS5_IJSG_SC_EEEEEEEvNS4_8identityES10_S1A_vS1B_EENS_8epilogue10collective18CollectiveEpilogueINS1D_23Sm100TmaWarpSpecializedILi3ELi2ELi32ELb1ELb0EEEJNS5_IJNSA_ILi128EEESG_SF_EEENS5_IJNSS_IS1I_SC_EENSS_INSA_ILi32EEESC_EEEEESI_SJ_SI_SJ_NS1D_6fusion15FusionCallbacksIS1H_NS1O_17LinearCombinationISI_fSI_fLNS_15FloatRoundStyleE2EEES1J_S1N_JEEENS4_5SM1004TMEM4LOAD26SM100_TMEM_LOAD_32dp32b32xENS4_13SM90_TMA_LOADENS11_INS12_ILi2ELi4ELi3EEES15_NSS_INS5_IJS16_S1L_EEENS5_IJS1L_SC_EEEEEEENS4_39AutoVectorizingCopyWithAssumedAlignmentILi128EEENS4_14SM90_TMA_STOREES23_S25_S25_EEEvvEEEEvNT_6ParamsE)
        .other          _ZN7cutlass13device_kernelINS_4gemm6kernel13GemmUniversalIN4cute5tupleIJiiiiEEENS1_10collective13CollectiveMmaINS1_35MainloopSm100TmaUmmaWarpSpecializedILi2ELi2ELi4ENS5_IJNS4_1CILi2EEENSA_ILi1EEESC_EEEEENS5_IJNSA_ILi256EEENSA_ILi64EEESF_EEENS_10bfloat16_tENS5_IJlSC_lEEESI_SJ_NS4_8TiledMMAINS4_8MMA_AtomIJNS4_26SM100_MMA_F16BF16_2x1SM_SSISI_SI_fLi256ELi64ELNS4_4UMMA5MajorE0ELSO_0ELNSN_7ScaleInE0ELSP_0EEEEEENS4_6LayoutINS5_IJSC_SC_SC_EEENS5_IJNSA_ILi0EEESU_SU_EEEEENS5_IJNS4_10UnderscoreESX_SX_EEEEENS4_18SM100_TMA_2SM_LOADENS4_14ComposedLayoutINS4_7SwizzleILi3ELi4ELi3EEENS4_18smem_ptr_flag_bitsILi16EEENSS_INS5_IJNSA_ILi8EEESG_EEENS5_IJSG_SC_EEEEEEEvNS4_8identityES10_S1A_vS1B_EENS_8epilogue10collective18CollectiveEpilogueINS1D_23Sm100TmaWarpSpecializedILi3ELi2ELi32ELb1ELb0EEEJNS5_IJNSA_ILi128EEESG_SF_EEENS5_IJNSS_IS1I_SC_EENSS_INSA_ILi32EEESC_EEEEESI_SJ_SI_SJ_NS1D_6fusion15FusionCallbacksIS1H_NS1O_17LinearCombinationISI_fSI_fLNS_15FloatRoundStyleE2EEES1J_S1N_JEEENS4_5SM1004TMEM4LOAD26SM100_TMEM_LOAD_32dp32b32xENS4_13SM90_TMA_LOADENS11_INS12_ILi2ELi4ELi3EEES15_NSS_INS5_IJS16_S1L_EEENS5_IJS1L_SC_EEEEEEENS4_39AutoVectorizingCopyWithAssumedAlignmentILi128EEENS4_14SM90_TMA_STOREES23_S25_S25_EEEvvEEEEvNT_6ParamsE,@"STO_CUDA_ENTRY STV_DEFAULT"
_ZN7cutlass13device_kernelINS_4gemm6kernel13GemmUniversalIN4cute5tupleIJiiiiEEENS1_10collective13CollectiveMmaINS1_35MainloopSm100TmaUmmaWarpSpecializedILi2ELi2ELi4ENS5_IJNS4_1CILi2EEENSA_ILi1EEESC_EEEEENS5_IJNSA_ILi256EEENSA_ILi64EEESF_EEENS_10bfloat16_tENS5_IJlSC_lEEESI_SJ_NS4_8TiledMMAINS4_8MMA_AtomIJNS4_26SM100_MMA_F16BF16_2x1SM_SSISI_SI_fLi256ELi64ELNS4_4UMMA5MajorE0ELSO_0ELNSN_7ScaleInE0ELSP_0EEEEEENS4_6LayoutINS5_IJSC_SC_SC_EEENS5_IJNSA_ILi0EEESU_SU_EEEEENS5_IJNS4_10UnderscoreESX_SX_EEEEENS4_18SM100_TMA_2SM_LOADENS4_14ComposedLayoutINS4_7SwizzleILi3ELi4ELi3EEENS4_18smem_ptr_flag_bitsILi16EEENSS_INS5_IJNSA_ILi8EEESG_EEENS5_IJSG_SC_EEEEEEEvNS4_8identityES10_S1A_vS1B_EENS_8epilogue10collective18CollectiveEpilogueINS1D_23Sm100TmaWarpSpecializedILi3ELi2ELi32ELb1ELb0EEEJNS5_IJNSA_ILi128EEESG_SF_EEENS5_IJNSS_IS1I_SC_EENSS_INSA_ILi32EEESC_EEEEESI_SJ_SI_SJ_NS1D_6fusion15FusionCallbacksIS1H_NS1O_17LinearCombinationISI_fSI_fLNS_15FloatRoundStyleE2EEES1J_S1N_JEEENS4_5SM1004TMEM4LOAD26SM100_TMEM_LOAD_32dp32b32xENS4_13SM90_TMA_LOADENS11_INS12_ILi2ELi4ELi3EEES15_NSS_INS5_IJS16_S1L_EEENS5_IJS1L_SC_EEEEEEENS4_39AutoVectorizingCopyWithAssumedAlignmentILi128EEENS4_14SM90_TMA_STOREES23_S25_S25_EEEvvEEEEvNT_6ParamsE:
[----:B------:R-:W1:Y:S01]  /*0000*/  LDC R1, c[0x0][0x37c] ;  /* 0x0000df00ff017b82 */ /* 0x000e620000000800 */
[----:B------:R-:W2:Y:S01]  /*0010*/  S2R R97, SR_TID.X ;  /* 0x0000000000617919 */ /* 0x000ea20000002100 */
[----:B------:R-:W3:Y:S06]  /*0020*/  LDCU.64 UR8, c[0x0][0x890] ;  /* 0x00011200ff0877ac */ /* 0x000eec0008000a00 */
[----:B------:R-:W4:Y:S01]  /*0030*/  S2UR UR53, SR_CgaCtaId ;  /* 0x00000000003579c3 */ /* 0x000f220000008800 */
[----:B------:R-:W-:Y:S02]  /*0040*/  PRMT R92, RZ, 0x7610, R92 ;  /* 0x00007610ff5c7816 */ /* 0x000fe4000000005c */
[----:B------:R-:W-:Y:S01]  /*0050*/  ELECT P1, URZ, PT ;  /* 0x0000000000ff782f */ /* 0x000fe20003820000 */
[----:B------:R-:W1:Y:S01]  /*0060*/  LDCU.64 UR56, c[0x0][0x358] ;  /* 0x00006b00ff3877ac */ /* 0x000e620008000a00 */
[----:B---3--:R-:W-:-:S04]  /*0070*/  UISETP.NE.U32.AND UP0, UPT, UR8, URZ, UPT ;  /* 0x000000ff0800728c */ /* 0x008fc8000bf05070 */
[----:B------:R-:W-:Y:S02]  /*0080*/  UISETP.NE.AND.EX UP0, UPT, UR9, URZ, UPT, UP0 ;  /* 0x000000ff0900728c */ /* 0x000fe4000bf05300 */
[----:B----4-:R-:W-:Y:S02]  /*0090*/  ULOP3.LUT UR5, UR53, 0x1, URZ, 0xc0, !UPT ;  /* 0x0000000135057892 */ /* 0x010fe4000f8ec0ff */
[----:B------:R-:W-:Y:S01]  /*00a0*/  ULOP3.LUT UR4, UR53, 0x1, URZ, 0x3c, !UPT ;  /* 0x0000000135047892 */ /* 0x000fe2000f8e3cff */
[----:B--2---:R-:W-:-:S03]  /*00b0*/  SHF.R.U32.HI R96, RZ, 0x5, R97 ;  /* 0x00000005ff607819 */ /* 0x004fc60000011661 */
[----:B------:R-:W-:Y:S02]  /*00c0*/  IMAD.U32 R12, RZ, RZ, UR5 ;  /* 0x00000005ff0c7e24 */ /* 0x000fe4000f8e00ff */
[----:B------:R-:W-:Y:S01]  /*00d0*/  IMAD.U32 R11, RZ, RZ, UR4 ;  /* 0x00000004ff0b7e24 */ /* 0x000fe2000f8e00ff */
[----:B------:R-:W2:Y:S02]  /*00e0*/  SHFL.IDX PT, R0, R96, RZ, 0x1f ;  /* 0x00001fff60007589 */ /* 0x000ea400000e0000 */
[----:B--2---:R-:W-:Y:S01]  /*00f0*/  R2UR UR10, R0 ;  /* 0x00000000000a72ca */ /* 0x004fe200000e0000 */
[----:B-1----:R-:W-:-:S14]  /*0100*/  BRA.U UP0, `(.L_x_0) ;  /* 0x00000001002c7547 */ /* 0x002fdc000b800000 */
[----:B------:R-:W1:Y:S02]  /*0110*/  LDCU.64 UR4, c[0x0][0x888] ;  /* 0x00011100ff0477ac */ /* 0x000e640008000a00 */
[----:B-1----:R-:W-:-:S04]  /*0120*/  UISETP.NE.U32.AND UP0, UPT, UR4, URZ, UPT ;  /* 0x000000ff0400728c */ /* 0x002fc8000bf05070 */
[----:B------:R-:W-:-:S09]  /*0130*/  UISETP.NE.AND.EX UP0, UPT, UR5, URZ, UPT, UP0 ;  /* 0x000000ff0500728c */ /* 0x000fd2000bf05300 */
[----:B------:R-:W-:Y:S05]  /*0140*/  BRA.U !UP0, `(.L_x_1) ;  /* 0x0000000108107547 */ /* 0x000fea000b800000 */
[----:B------:R-:W1:Y:S02]  /*0150*/  LDC.64 R2, c[0x0][0x888] ;  /* 0x00022200ff027b82 */ /* 0x000e640000000a00 */
[----:B-1----:R1:W5:Y:S01]  /*0160*/  LDG.E R49, desc[UR56][R2.64] ;  /* 0x0000003802317981 */ /* 0x002362000c1e1900 */
[----:B------:R-:W-:Y:S01]  /*0170*/  HFMA2 R92, -RZ, RZ, 0, 5.9604644775390625e-08 ;  /* 0x00000001ff5c7431 */ /* 0x000fe200000001ff */
[----:B------:R-:W-:Y:S05]  /*0180*/  BRA `(.L_x_0) ;  /* 0x00000000000c7947 */ /* 0x000fea0003800000 */
.L_x_1:
[----:B------:R-:W1:Y:S01]  /*0190*/  LDCU UR4, c[0x0][0x880] ;  /* 0x00011000ff0477ac */ /* 0x000e620008000800 */
[----:B------:R-:W-:Y:S01]  /*01a0*/  HFMA2 R92, -RZ, RZ, 0, 5.9604644775390625e-08 ;  /* 0x00000001ff5c7431 */ /* 0x000fe200000001ff */
[----:B-1----:R-:W-:-:S07]  /*01b0*/  MOV R49, UR4 ;  /* 0x0000000400317c02 */ /* 0x002fce0008000f00 */
.L_x_0:
[----:B------:R-:W2:Y:S02]  /*01c0*/  LDCU.64 UR4, c[0x0][0x8b0] ;  /* 0x00011600ff0477ac */ /* 0x000ea40008000a00 */
[----:B--2---:R-:W-:-:S04]  /*01d0*/  UISETP.NE.U32.AND UP0, UPT, UR4, URZ, UPT ;  /* 0x000000ff0400728c */ /* 0x004fc8000bf05070 */
[----:B------:R-:W-:-:S09]  /*01e0*/  UISETP.NE.AND.EX UP0, UPT, UR5, URZ, UPT, UP0 ;  /* 0x000000ff0500728c */ /* 0x000fd2000bf05300 */
[----:B------:R-:W-:Y:S05]  /*01f0*/  BRA.U UP0, `(.L_x_2) ;  /* 0x0000000100247547 */ /* 0x000fea000b800000 */
[----:B------:R-:W2:Y:S02]  /*0200*/  LDCU.64 UR4, c[0x0][0x8a8] ;  /* 0x00011500ff0477ac */ /* 0x000ea40008000a00 */
[----:B--2---:R-:W-:-:S04]  /*0210*/  UISETP.NE.U32.AND UP0, UPT, UR4, URZ, UPT ;  /* 0x000000ff0400728c */ /* 0x004fc8000bf05070 */
[----:B------:R-:W-:-:S09]  /*0220*/  UISETP.NE.AND.EX UP0, UPT, UR5, URZ, UPT, UP0 ;  /* 0x000000ff0500728c */ /* 0x000fd2000bf05300 */
[----:B------:R-:W-:Y:S05]  /*0230*/  BRA.U !UP0, `(.L_x_3) ;  /* 0x00000001080c7547 */ /* 0x000fea000b800000 */
[----:B-1----:R-:W1:Y:S02]  /*0240*/  LDC.64 R2, c[0x0][0x8a8] ;  /* 0x00022a00ff027b82 */ /* 0x002e640000000a00 */
[----:B-1----:R2:W5:Y:S01]  /*0250*/  LDG.E R47, desc[UR56][R2.64] ;  /* 0x00000038022f7981 */ /* 0x002562000c1e1900 */
[----:B------:R-:W-:Y:S05]  /*0260*/  BRA `(.L_x_2) ;  /* 0x0000000000087947 */ /* 0x000fea0003800000 */
.L_x_3:
[----:B------:R-:W2:Y:S02]  /*0270*/  LDCU UR4, c[0x0][0x8a0] ;  /* 0x00011400ff0477ac */ /* 0x000ea40008000800 */
[----:B--2---:R-:W-:Y:S02]  /*0280*/  MOV R47, UR4 ;  /* 0x00000004002f7c02 */ /* 0x004fe40008000f00 */
.L_x_2:
[----:B------:R-:W-:Y:S01]  /*0290*/  IMAD.U32 R0, RZ, RZ, UR10 ;  /* 0x0000000aff007e24 */ /* 0x000fe2000f8e00ff */
[----:B------:R-:W-:Y:S04]  /*02a0*/  BSSY.RECONVERGENT B0, `(.L_x_4) ;  /* 0x000000c000007945 */ /* 0x000fe80003800200 */
[C---:B------:R-:W-:Y:S02]  /*02b0*/  ISETP.NE.OR P2, PT, R0.reuse, 0x1, !P1 ;  /* 0x000000010000780c */ /* 0x040fe40004f45670 */
[----:B------:R-:W-:-:S11]  /*02c0*/  ISETP.NE.OR P0, PT, R0, 0x3, !P1 ;  /* 0x000000030000780c */ /* 0x000fd60004f05670 */
[----:B------:R-:W-:Y:S05]  /*02d0*/  @P2 BRA `(.L_x_5) ;  /* 0x0000000000202947 */ /* 0x000fea0003800000 */
[----:B------:R-:W3:Y:S02]  /*02e0*/  LDCU.64 UR4, c[0x0][0x348] ;  /* 0x00006900ff0477ac */ /* 0x000ee40008000a00 */
[----:B---3--:R-:W-:Y:S02]  /*02f0*/  UIADD3 UR6, UP1, UPT, UR4, 0x80, URZ ;  /* 0x0000008004067890 */ /* 0x008fe4000ff3e0ff */
[----:B------:R-:W-:Y:S02]  /*0300*/  UIADD3 UR4, UP0, UPT, UR4, 0x180, URZ ;  /* 0x0000018004047890 */ /* 0x000fe4000ff1e0ff */
[----:B------:R-:W-:Y:S02]  /*0310*/  UIADD3.X UR7, UPT, UPT, URZ, UR5, URZ, UP1, !UPT ;  /* 0x00000005ff077290 */ /* 0x000fe40008ffe4ff */
[----:B------:R-:W-:-:S07]  /*0320*/  UIADD3.X UR5, UPT, UPT, URZ, UR5, URZ, UP0, !UPT ;  /* 0x00000005ff057290 */ /* 0x000fce00087fe4ff */
[----:B------:R3:W-:Y:S02]  /*0330*/  UTMACCTL.PF [UR6] ;  /* 0x00000000060079b9 */ /* 0x0007e40008040000 */
[----:B------:R3:W-:Y:S02]  /*0340*/  UTMACCTL.PF [UR4] ;  /* 0x00000000040079b9 */ /* 0x0007e40008040000 */
[----:B---3--:R-:W-:Y:S01]  /*0350*/  NOP ;  /* 0x0000000000007918 */ /* 0x008fe20000000000 */
.L_x_5:
[----:B------:R-:W-:Y:S05]  /*0360*/  BSYNC.RECONVERGENT B0 ;  /* 0x0000000000007941 */ /* 0x000fea0003800200 */
.L_x_4:
[----:B------:R-:W-:Y:S04]  /*0370*/  BSSY.RECONVERGENT B0, `(.L_x_6) ;  /* 0x000000a000007945 */ /* 0x000fe80003800200 */
        /* <DEDUP_REMOVED lines=9> */
.L_x_7:
[----:B------:R-:W-:Y:S05]  /*0410*/  BSYNC.RECONVERGENT B0 ;  /* 0x0000000000007941 */ /* 0x000fea0003800200 */
.L_x_6:
[----:B------:R-:W3:Y:S01]  /*0420*/  LDCU.64 UR4, c[0x0][0x888] ;  /* 0x00011100ff0477ac */ /* 0x000ee20008000a00 */
[----:B------:R-:W-:Y:S02]  /*0430*/  UISETP.EQ.U32.AND UP1, UPT, UR8, URZ, UPT ;  /* 0x000000ff0800728c */ /* 0x000fe4000bf22070 */
[----:B------:R-:W-:Y:S02]  /*0440*/  UPLOP3.LUT UP5, UPT, UPT, UPT, UPT, 0x80, 0x8 ;  /* 0x000000000008789c */ /* 0x000fe40003faf070 */
[----:B---3--:R-:W-:-:S04]  /*0450*/  UISETP.NE.U32.AND UP0, UPT, UR4, URZ, UPT ;  /* 0x000000ff0400728c */ /* 0x008fc8000bf05070 */
[----:B------:R-:W-:-:S04]  /*0460*/  UISETP.NE.AND.EX UP0, UPT, UR5, URZ, UPT, UP0 ;  /* 0x000000ff0500728c */ /* 0x000fc8000bf05300 */
[----:B------:R-:W-:-:S04]  /*0470*/  UISETP.EQ.OR.EX UP2, UPT, UR9, URZ, !UP0, UP1 ;  /* 0x000000ff0900728c */ /* 0x000fc8000c742710 */
[----:B------:R-:W-:-:S05]  /*0480*/  UP2UR UR52, UPR, URZ, 0x4 ;  /* 0x00000004ff347883 */ /* 0x000fca0008000000 */
[----:B------:R-:W-:Y:S07]  /*0490*/  BRA.U !UP2, `(.L_x_8) ;  /* 0x000000010a207547 */ /* 0x000fee000b800000 */
[----:B------:R-:W-:Y:S01]  /*04a0*/  UISETP.NE.U32.AND UP2, UPT, UR8, URZ, UPT ;  /* 0x000000ff0800728c */ /* 0x000fe2000bf45070 */
[----:B-----5:R-:W-:Y:S01]  /*04b0*/  FSETP.NEU.AND P0, PT, R49, RZ, PT ;  /* 0x000000ff3100720b */ /* 0x020fe20003f0d000 */
[----:B------:R-:W-:Y:S02]  /*04c0*/  USEL UR4, URZ, 0xffffffff, UP0 ;  /* 0xffffffffff047887 */ /* 0x000fe40008000000 */
[----:B------:R-:W-:-:S10]  /*04d0*/  UISETP.NE.AND.EX UP2, UPT, UR9, URZ, UPT, UP2 ;  /* 0x000000ff0900728c */ /* 0x000fd4000bf45320 */
[----:B------:R-:W-:Y:S01]  /*04e0*/  VOTEU.ANY UP1, P0 ;  /* 0x0000000000ff7886 */ /* 0x000fe20000020100 */
[----:B------:R-:W-:-:S04]  /*04f0*/  @!UP2 USEL UR4, URZ, 0xffffffff, UP1 ;  /* 0xffffffffff04a887 */ /* 0x000fc80008800000 */
[----:B------:R-:W-:-:S04]  /*0500*/  ULOP3.LUT UR4, UR4, 0x1, URZ, 0xc0, !UPT ;  /* 0x0000000104047892 */ /* 0x000fc8000f8ec0ff */
[----:B------:R-:W-:-:S11]  /*0510*/  UISETP.NE.U32.AND UP5, UPT, UR4, 0x1, UPT ;  /* 0x000000010400788c */ /* 0x000fd6000bfa5070 */
.L_x_8:
[----:B------:R-:W3:Y:S01]  /*0520*/  SHFL.IDX PT, R0, R96, RZ, 0x1f ;  /* 0x00001fff60007589 */ /* 0x000ee200000e0000 */
[----:B------:R-:W-:Y:S01]  /*0530*/  R2UR UR4, R12 ;  /* 0x000000000c0472ca */ /* 0x000fe200000e0000 */
[----:B------:R-:W-:-:S04]  /*0540*/  UISETP.NE.AND UP1, UPT, UR10, 0x2, UPT ;  /* 0x000000020a00788c */ /* 0x000fc8000bf25270 */
[----:B------:R-:W-:-:S08]  /*0550*/  USEL UR37, URZ, 0x1, UP1 ;  /* 0x00000001ff257887 */ /* 0x000fd00008800000 */
[----:B------:R-:W-:-:S06]  /*0560*/  UISETP.EQ.AND UP2, UPT, UR4, URZ, !UP1 ;  /* 0x000000ff0400728c */ /* 0x000fcc000cf42270 */
[----:B------:R-:W-:Y:S02]  /*0570*/  PLOP3.LUT P5, PT, P1, PT, UP2, 0x80, 0x8 ;  /* 0x000000000008781c */ /* 0x000fe40000faf028 */
[----:B---3--:R-:W-:-:S13]  /*0580*/  ISETP.NE.AND P0, PT, R0, RZ, PT ;  /* 0x000000ff0000720c */ /* 0x008fda0003f05270 */
[----:B------:R-:W-:Y:S05]  /*0590*/  @P0 BRA `(.L_x_9) ;  /* 0x0000000000340947 */ /* 0x000fea0003800000 */
[----:B------:R-:W-:Y:S01]  /*05a0*/  UMOV UR4, 0x400 ;  /* 0x0000040000047882 */ /* 0x000fe20000000000 */
[----:B------:R-:W-:Y:S01]  /*05b0*/  UMOV UR6, 0x1 ;  /* 0x0000000100067882 */ /* 0x000fe20000000000 */
[----:B------:R-:W-:Y:S02]  /*05c0*/  ULEA UR4, UR53, UR4, 0x18 ;  /* 0x0000000435047291 */ /* 0x000fe4000f8ec0ff */
[----:B------:R-:W-:-:S04]  /*05d0*/  UIADD3 UR6, UPT, UPT, -UR6, 0x100000, URZ ;  /* 0x0010000006067890 */ /* 0x000fc8000fffe1ff */
[----:B------:R-:W-:Y:S02]  /*05e0*/  USHF.L.U32 UR7, UR6, 0xb, URZ ;  /* 0x0000000b06077899 */ /* 0x000fe400080006ff */
[----:B------:R-:W-:Y:S01]  /*05f0*/  USHF.L.U32 UR6, UR6, 0x1, URZ ;  /* 0x0000000106067899 */ /* 0x000fe200080006ff */
[----:B------:R-:W-:Y:S01]  /*0600*/  ELECT P0, URZ, PT ;  /* 0x0000000000ff782f */ /* 0x000fe20003800000 */
[----:B------:R-:W3:Y:S10]  /*0610*/  FENCE.VIEW.ASYNC.S ;  /* 0x00000000000073c6 */ /* 0x000ef40000000000 */
[----:B---3--:R3:W4:Y:S01]  /*0620*/  SYNCS.EXCH.64 URZ, [UR4], UR6 ;  /* 0x0000000604ff75b2 */ /* 0x0087220008000100 */
[----:B------:R3:W1:Y:S01]  /*0630*/  SYNCS.EXCH.64 URZ, [UR4+0x10], UR6 ;  /* 0x0000100604ff75b2 */ /* 0x0006620008000100 */
[----:B------:R3:W1:Y:S01]  /*0640*/  SYNCS.EXCH.64 URZ, [UR4+0x8], UR6 ;  /* 0x0000080604ff75b2 */ /* 0x0006620008000100 */
[----:B------:R3:W1:Y:S01]  /*0650*/  SYNCS.EXCH.64 URZ, [UR4+0x18], UR6 ;  /* 0x0000180604ff75b2 */ /* 0x0006620008000100 */
[----:B------:R-:W-:Y:S01]  /*0660*/  NOP ;  /* 0x0000000000007918 */ /* 0x000fe20000000000 */
.L_x_9:
[----:B------:R-:W2:Y:S01]  /*0670*/  SHFL.IDX PT, R0, R96, RZ, 0x1f ;  /* 0x00001fff60007589 */ /* 0x000ea200000e0000 */
[----:B------:R-:W-:Y:S01]  /*0680*/  NOP ;  /* 0x0000000000007918 */ /* 0x000fe20000000000 */
[----:B--2---:R-:W-:-:S13]  /*0690*/  ISETP.NE.AND P0, PT, R0, 0x1, PT ;  /* 0x000000010000780c */ /* 0x004fda0003f05270 */
[----:B------:R-:W-:Y:S05]  /*06a0*/  @P0 BRA `(.L_x_10) ;  /* 0x00000000004c0947 */ /* 0x000fea0003800000 */
[----:B---3--:R-:W-:Y:S01]  /*06b0*/  UMOV UR4, 0x400 ;  /* 0x0000040000047882 */ /* 0x008fe20000000000 */
[----:B------:R-:W-:Y:S01]  /*06c0*/  UMOV UR8, 0x20 ;  /* 0x0000002000087882 */ /* 0x000fe20000000000 */
[----:B------:R-:W-:Y:S01]  /*06d0*/  UMOV UR6, 0x80 ;  /* 0x0000008000067882 */ /* 0x000fe20000000000 */
[----:B------:R-:W-:Y:S02]  /*06e0*/  ULEA UR4, UR53, UR4, 0x18 ;  /* 0x0000000435047291 */ /* 0x000fe4000f8ec0ff */
[----:B------:R-:W-:-:S04]  /*06f0*/  UIADD3 UR8, UPT, UPT, -UR8, 0x100000, URZ ;  /* 0x0010000008087890 */ /* 0x000fc8000fffe1ff */
[----:B------:R-:W-:Y:S02]  /*0700*/  USHF.L.U32 UR9, UR8, 0xb, URZ ;  /* 0x0000000b08097899 */ /* 0x000fe400080006ff */
[----:B------:R-:W-:Y:S02]  /*0710*/  USHF.L.U32 UR8, UR8, 0x1, URZ ;  /* 0x0000000108087899 */ /* 0x000fe400080006ff */
[----:B------:R-:W-:-:S04]  /*0720*/  UIADD3 UR6, UPT, UPT, -UR6, 0x100000, URZ ;  /* 0x0010000006067890 */ /* 0x000fc8000fffe1ff */
[----:B------:R-:W-:Y:S02]  /*0730*/  USHF.L.U32 UR7, UR6, 0xb, URZ ;  /* 0x0000000b06077899 */ /* 0x000fe400080006ff */
[----:B------:R-:W-:Y:S01]  /*0740*/  USHF.L.U32 UR6, UR6, 0x1, URZ ;  /* 0x0000000106067899 */ /* 0x000fe200080006ff */
[----:B------:R-:W-:Y:S01]  /*0750*/  ELECT P0, URZ, PT ;  /* 0x0000000000ff782f */ /* 0x000fe20003800000 */
[----:B------:R-:W2:Y:S02]  /*0760*/  FENCE.VIEW.ASYNC.S ;  /* 0x00000000000073c6 */ /* 0x000ea40000000000 */
[----:B--2---:R2:W3:Y:S08]  /*0770*/  SYNCS.EXCH.64 URZ, [UR4+0x20], UR8 ;  /* 0x0000200804ff75b2 */ /* 0x0044f00008000100 */
[----:B------:R2:W1:Y:S01]  /*0780*/  SYNCS.EXCH.64 URZ, [UR4+0x38], UR6 ;  /* 0x0000380604ff75b2 */ /* 0x0004620008000100 */
[----:B------:R2:W1:Y:S01]  /*0790*/  SYNCS.EXCH.64 URZ, [UR4+0x28], UR8 ;  /* 0x0000280804ff75b2 */ /* 0x0004620008000100 */
[----:B------:R2:W1:Y:S01]  /*07a0*/  SYNCS.EXCH.64 URZ, [UR4+0x40], UR6 ;  /* 0x0000400604ff75b2 */ /* 0x0004620008000100 */
[----:B------:R2:W1:Y:S01]  /*07b0*/  SYNCS.EXCH.64 URZ, [UR4+0x30], UR8 ;  /* 0x0000300804ff75b2 */ /* 0x0004620008000100 */
[----:B------:R2:W1:Y:S01]  /*07c0*/  SYNCS.EXCH.64 URZ, [UR4+0x48], UR6 ;  /* 0x0000480604ff75b2 */ /* 0x0004620008000100 */
[----:B------:R-:W-:Y:S01]  /*07d0*/  NOP ;  /* 0x0000000000007918 */ /* 0x000fe20000000000 */
.L_x_10:
[----:B------:R-:W4:Y:S01]  /*07e0*/  SHFL.IDX PT, R0, R96, RZ, 0x1f ;  /* 0x00001fff60007589 */ /* 0x000f2200000e0000 */
[----:B------:R-:W-:Y:S01]  /*07f0*/  NOP ;  /* 0x0000000000007918 */ /* 0x000fe20000000000 */
[----:B----4-:R-:W-:-:S13]  /*0800*/  ISETP.NE.AND P0, PT, R0, 0x3, PT ;  /* 0x000000030000780c */ /* 0x010fda0003f05270 */
[----:B------:R-:W-:Y:S05]  /*0810*/  @P0 BRA `(.L_x_11) ;  /* 0x00000000002c0947 */ /* 0x000fea0003800000 */
[----:B--23--:R-:W-:Y:S01]  /*0820*/  UMOV UR6, 0x400 ;  /* 0x0000040000067882 */ /* 0x00cfe20000000000 */
[----:B------:R-:W-:Y:S01]  /*0830*/  UMOV UR4, 0x20 ;  /* 0x0000002000047882 */ /* 0x000fe20000000000 */
[----:B------:R-:W-:Y:S02]  /*0840*/  ULEA UR6, UR53, UR6, 0x18 ;  /* 0x0000000635067291 */ /* 0x000fe4000f8ec0ff */
[----:B------:R-:W-:-:S04]  /*0850*/  UIADD3 UR4, UPT, UPT, -UR4, 0x100000, URZ ;  /* 0x0010000004047890 */ /* 0x000fc8000fffe1ff */
[----:B------:R-:W-:Y:S02]  /*0860*/  USHF.L.U32 UR5, UR4, 0xb, URZ ;  /* 0x0000000b04057899 */ /* 0x000fe400080006ff */
[----:B------:R-:W-:Y:S01]  /*0870*/  USHF.L.U32 UR4, UR4, 0x1, URZ ;  /* 0x0000000104047899 */ /* 0x000fe200080006ff */
[----:B------:R-:W-:Y:S01]  /*0880*/  ELECT P0, URZ, PT ;  /* 0x0000000000ff782f */ /* 0x000fe20003800000 */
[----:B------:R-:W2:Y:S10]  /*0890*/  FENCE.VIEW.ASYNC.S ;  /* 0x00000000000073c6 */ /* 0x000eb40000000000 */
[----:B--2---:R4:W2:Y:S01]  /*08a0*/  SYNCS.EXCH.64 URZ, [UR6+0x50], UR4 ;  /* 0x0000500406ff75b2 */ /* 0x0048a20008000100 */
[----:B------:R4:W3:Y:S02]  /*08b0*/  SYNCS.EXCH.64 URZ, [UR6+0x58], UR4 ;  /* 0x0000580406ff75b2 */ /* 0x0008e40008000100 */
[----:B----4-:R-:W-:Y:S01]  /*08c0*/  NOP ;  /* 0x0000000000007918 */ /* 0x010fe20000000000 */
.L_x_11:
[----:B------:R-:W4:Y:S01]  /*08d0*/  SHFL.IDX PT, R0, R96, RZ, 0x1f ;  /* 0x00001fff60007589 */ /* 0x000f2200000e0000 */
[----:B------:R-:W-:Y:S01]  /*08e0*/  NOP ;  /* 0x0000000000007918 */ /* 0x000fe20000000000 */
[----:B----4-:R-:W-:-:S13]  /*08f0*/  ISETP.NE.AND P0, PT, R0, 0x4, PT ;  /* 0x000000040000780c */ /* 0x010fda0003f05270 */
[----:B------:R-:W-:Y:S05]  /*0900*/  @P0 BRA `(.L_x_12) ;  /* 0x0000000000480947 */ /* 0x000fea0003800000 */
[----:B--23--:R-:W-:Y:S01]  /*0910*/  UMOV UR4, 0x1e0 ;  /* 0x000001e000047882 */ /* 0x00cfe20000000000 */
[----:B------:R-:W-:Y:S01]  /*0920*/  UMOV UR6, 0x400 ;  /* 0x0000040000067882 */ /* 0x000fe20000000000 */
[----:B------:R-:W-:Y:S01]  /*0930*/  USEL UR4, UR4, 0x1a0, UP5 ;  /* 0x000001a004047887 */ /* 0x000fe2000a800000 */
        /* <DEDUP_REMOVED lines=10> */
[----:B--2---:R4:W2:Y:S08]  /*09e0*/  SYNCS.EXCH.64 URZ, [UR6+0x60], UR8 ;  /* 0x0000600806ff75b2 */ /* 0x0048b00008000100 */
[----:B------:R4:W3:Y:S01]  /*09f0*/  SYNCS.EXCH.64 URZ, [UR6+0x70], UR4 ;  /* 0x0000700406ff75b2 */ /* 0x0008e20008000100 */
[----:B------:R4:W1:Y:S01]  /*0a00*/  SYNCS.EXCH.64 URZ, [UR6+0x68], UR8 ;  /* 0x0000680806ff75b2 */ /* 0x0008620008000100 */
[----:B------:R4:W1:Y:S02]  /*0a10*/  SYNCS.EXCH.64 URZ, [UR6+0x78], UR4 ;  /* 0x0000780406ff75b2 */ /* 0x0008640008000100 */
[----:B----4-:R-:W-:Y:S01]  /*0a20*/  NOP ;  /* 0x0000000000007918 */ /* 0x010fe20000000000 */
.L_x_12:
[----:B------:R-:W4:Y:S01]  /*0a30*/  SHFL.IDX PT, R0, R96, RZ, 0x1f ;  /* 0x00001fff60007589 */ /* 0x000f2200000e0000 */
[----:B------:R-:W-:Y:S01]  /*0a40*/  NOP ;  /* 0x0000000000007918 */ /* 0x000fe20000000000 */
[----:B----4-:R-:W-:-:S13]  /*0a50*/  ISETP.NE.AND P0, PT, R0, 0x5, PT ;  /* 0x000000050000780c */ /* 0x010fda0003f05270 */
[----:B------:R-:W-:Y:S05]  /*0a60*/  @P0 BRA `(.L_x_13) ;  /* 0x0000000000540947 */ /* 0x000fea0003800000 */
[----:B--23--:R-:W-:Y:S01]  /*0a70*/  UMOV UR4, 0x400 ;  /* 0x0000040000047882 */ /* 0x00cfe20000000000 */
        /* <DEDUP_REMOVED lines=14> */
[----:B------:R4:W1:Y:S01]  /*0b60*/  SYNCS.EXCH.64 URZ, [UR4+0xa8], UR8 ;  /* 0x0000a80804ff75b2 */ /* 0x0008620008000100 */
[----:B------:R4:W1:Y:S01]  /*0b70*/  SYNCS.EXCH.64 URZ, [UR4+0x90], UR6 ;  /* 0x0000900604ff75b2 */ /* 0x0008620008000100 */
[----:B------:R4:W1:Y:S01]  /*0b80*/  SYNCS.EXCH.64 URZ, [UR4+0xb0], UR8 ;  /* 0x0000b00804ff75b2 */ /* 0x0008620008000100 */
[----:B------:R4:W1:Y:S01]  /*0b90*/  SYNCS.EXCH.64 URZ, [UR4+0x98], UR6 ;  /* 0x0000980604ff75b2 */ /* 0x0008620008000100 */
[----:B------:R4:W1:Y:S02]  /*0ba0*/  SYNCS.EXCH.64 URZ, [UR4+0xb8], UR8 ;  /* 0x0000b80804ff75b2 */ /* 0x0008640008000100 */
[----:B----4-:R-:W-:Y:S01]  /*0bb0*/  NOP ;  /* 0x0000000000007918 */ /* 0x010fe20000000000 */
.L_x_13:
[----:B------:R-:W4:Y:S01]  /*0bc0*/  SHFL.IDX PT, R0, R96, RZ, 0x1f ;  /* 0x00001fff60007589 */ /* 0x000f2200000e0000 */
[----:B------:R-:W-:Y:S01]  /*0bd0*/  ISETP.NE.OR P1, PT, RZ, UR10, !P1 ;  /* 0x0000000aff007c0c */ /* 0x000fe2000cf25670 */
        /* <DEDUP_REMOVED lines=12> */
[----:B------:R4:W3:Y:S01]  /*0ca0*/  SYNCS.EXCH.64 URZ, [UR4+0xd0], UR6 ;  /* 0x0000d00604ff75b2 */ /* 0x0008e20008000100 */
[----:B------:R4:W1:Y:S01]  /*0cb0*/  SYNCS.EXCH.64 URZ, [UR4+0xc8], UR6 ;  /* 0x0000c80604ff75b2 */ /* 0x0008620008000100 */
[----:B------:R4:W1:Y:S02]  /*0cc0*/  SYNCS.EXCH.64 URZ, [UR4+0xd8], UR6 ;  /* 0x0000d80604ff75b2 */ /* 0x0008640008000100 */
[----:B----4-:R-:W-:Y:S01]  /*0cd0*/  NOP ;  /* 0x0000000000007918 */ /* 0x010fe20000000000 */
.L_x_14:
[----:B------:R-:W-:Y:S01]  /*0ce0*/  VOTEU.ALL UP1, P1 ;  /* 0x0000000000ff7886 */ /* 0x000fe20000820000 */
[----:B--23--:R-:W2:Y:S01]  /*0cf0*/  LDCU UR7, c[0x0][0x36c] ;  /* 0x00006d80ff0777ac */ /* 0x00cea20008000800 */
[----:B------:R-:W-:Y:S01]  /*0d00*/  NOP ;  /* 0x0000000000007918 */ /* 0x000fe20000000000 */
[----:B------:R-:W-:Y:S01]  /*0d10*/  LOP3.LUT R10, R97, 0x1f, RZ, 0xc0, !PT ;  /* 0x0000001f610a7812 */ /* 0x000fe200078ec0ff */
[----:B------:R-:W-:Y:S01]  /*0d20*/  UMOV UR4, 0x20 ;  /* 0x0000002000047882 */ /* 0x000fe20000000000 */
[----:B------:R-:W-:Y:S01]  /*0d30*/  @!UP1 UMOV UR6, 0x400 ;  /* 0x0000040000069882 */ /* 0x000fe20000000000 */
[----:B------:R-:W-:-:S04]  /*0d40*/  @!UP1 UIADD3 UR4, UPT, UPT, -UR4, 0x100000, URZ ;  /* 0x0010000004049890 */ /* 0x000fc8000fffe1ff */
[----:B------:R-:W-:Y:S02]  /*0d50*/  @!UP1 USHF.L.U32 UR5, UR4, 0xb, URZ ;  /* 0x0000000b04059899 */ /* 0x000fe400080006ff */
[----:B------:R-:W-:Y:S02]  /*0d60*/  @!UP1 USHF.L.U32 UR4, UR4, 0x1, URZ ;  /* 0x0000000104049899 */ /* 0x000fe400080006ff */
[----:B------:R-:W-:Y:S01]  /*0d70*/  @!UP1 ULEA UR6, UR53, UR6, 0x18 ;  /* 0x0000000635069291 */ /* 0x000fe2000f8ec0ff */
[----:B------:R-:W-:Y:S01]  /*0d80*/  VOTEU.ALL UP1, P1 ;  /* 0x0000000000ff7886 */ /* 0x000fe20000820000 */
[----:B------:R-:W-:Y:S01]  /*0d90*/  UISETP.NE.AND UP4, UPT, UR10, URZ, UPT ;  /* 0x000000ff0a00728c */ /* 0x000fe2000bf85270 */
[----:B------:R-:W3:Y:S09]  /*0da0*/  FENCE.VIEW.ASYNC.S ;  /* 0x00000000000073c6 */ /* 0x000ef20000000000 */
[----:B---3--:R3:W4:Y:S01]  /*0db0*/  @!UP1 SYNCS.EXCH.64 URZ, [UR6+0xe0], UR4 ;  /* 0x0000e00406ff95b2 */ /* 0x0087220008000100 */
[----:B--2---:R-:W-:-:S09]  /*0dc0*/  UISETP.EQ.U32.AND UP1, UPT, UR7, 0x1, UPT ;  /* 0x000000010700788c */ /* 0x004fd2000bf22070 */
[----:B------:R-:W-:Y:S05]  /*0dd0*/  BRA.U !UP1, `(.L_x_15) ;  /* 0x0000000109087547 */ /* 0x000fea000b800000 */
[----:B-1--4-:R-:W-:Y:S01]  /*0de0*/  UCGABAR_ARV ;  /* 0x00000000000079c7 */ /* 0x012fe20008000000 */
[----:B------:R-:W-:Y:S05]  /*0df0*/  BRA `(.L_x_16) ;  /* 0x0000000000047947 */ /* 0x000fea0003800000 */
.L_x_15:
[----:B-1--4-:R-:W-:Y:S01]  /*0e00*/  NOP ;  /* 0x0000000000007918 */ /* 0x012fe20000000000 */
.L_x_16:
[----:B------:R-:W1:Y:S01]  /*0e10*/  S2R R15, SR_CTAID.Y ;  /* 0x00000000000f7919 */ /* 0x000e620000002600 */
[----:B------:R-:W-:-:S05]  /*0e20*/  CS2R.32 R91, SR_CgaSize ;  /* 0x00000000005b7805 */ /* 0x000fca0000008a00 */
[----:B------:R-:W-:-:S05]  /*0e30*/  IMAD R91, R91, -0xa0, RZ ;  /* 0xffffff605b5b7824 */ /* 0x000fca00078e02ff */
[----:B---3--:R-:W-:-:S14]  /*0e40*/  R2UR UR4, R91 ;  /* 0x000000005b0472ca */ /* 0x008fdc00000e0000 */
[----:B------:R-:W2:Y:S01]  /*0e50*/  LDCU UR4, c[0x0][UR4+0x2b4] ;  /* 0x00005680040477ac */ /* 0x000ea20008000800 */
[----:B------:R-:W-:-:S05]  /*0e60*/  CS2R.32 R0, SR_CgaSize ;  /* 0x0000000000007805 */ /* 0x000fca0000008a00 */
[----:B------:R-:W-:-:S06]  /*0e70*/  IMAD R0, R0, -0xa0, RZ ;  /* 0xffffff6000007824 */ /* 0x000fcc00078e02ff */
[----:B------:R-:W3:Y:S01]  /*0e80*/  LDC R0, c[0x0][R0+0x2a4] ;  /* 0x0000a90000007b82 */ /* 0x000ee20000000800 */
[----:B------:R-:W-:Y:S01]  /*0e90*/  PRMT R8, RZ, 0x7610, R8 ;  /* 0x00007610ff087816 */ /* 0x000fe20000000008 */
[----:B------:R-:W4:Y:S01]  /*0ea0*/  S2R R9, SR_CTAID.X ;  /* 0x0000000000097919 */ /* 0x000f220000002500 */
[----:B------:R-:W-:-:S05]  /*0eb0*/  CS2R.32 R91, SR_CgaSize ;  /* 0x00000000005b7805 */ /* 0x000fca0000008a00 */
[----:B------:R-:W-:-:S05]  /*0ec0*/  IMAD R91, R91, -0xa0, RZ ;  /* 0xffffff605b5b7824 */ /* 0x000fca00078e02ff */
[----:B------:R-:W-:-:S14]  /*0ed0*/  R2UR UR5, R91 ;  /* 0x000000005b0572ca */ /* 0x000fdc00000e0000 */
[----:B------:R-:W3:Y:S01]  /*0ee0*/  LDCU UR5, c[0x0][UR5+0x2b0] ;  /* 0x00005600050577ac */ /* 0x000ee20008000800 */
[----:B------:R-:W-:Y:S01]  /*0ef0*/  UISETP.NE.AND UP2, UPT, UR10, 0x2, UPT ;  /* 0x000000020a00788c */ /* 0x000fe2000bf45270 */
[----:B------:R-:W2:Y:S01]  /*0f00*/  LDC R13, c[0x0][0xb24] ;  /* 0x0002c900ff0d7b82 */ /* 0x000ea20000000800 */
[----:B------:R-:W-:-:S05]  /*0f10*/  CS2R.32 R2, SR_CgaSize ;  /* 0x0000000000027805 */ /* 0x000fca0000008a00 */
[----:B------:R-:W-:-:S06]  /*0f20*/  IMAD R2, R2, -0xa0, RZ ;  /* 0xffffff6002027824 */ /* 0x000fcc00078e02ff */
[----:B------:R-:W3:Y:S08]  /*0f30*/  LDC R2, c[0x0][R2+0x2a0] ;  /* 0x0000a80002027b82 */ /* 0x000ef00000000800 */
[----:B------:R-:W3:Y:S01]  /*0f40*/  LDC R40, c[0x0][0xb24] ;  /* 0x0002c900ff287b82 */ /* 0x000ee20000000800 */
[----:B-1----:R-:W-:-:S07]  /*0f50*/  I2FP.F32.U32 R90, R15 ;  /* 0x0000000f005a7245 */ /* 0x002fce0000201000 */
[----:B------:R-:W1:Y:S01]  /*0f60*/  S2UR UR60, SR_CTAID.Z ;  /* 0x00000000003c79c3 */ /* 0x000e620000002700 */
[----:B--2---:R-:W-:Y:S01]  /*0f70*/  ISETP.GE.AND P0, PT, R13, 0x1, PT ;  /* 0x000000010d00780c */ /* 0x004fe20003f06270 */
[----:B----4-:R-:W-:Y:S01]  /*0f80*/  IMAD.MOV.U32 R14, RZ, RZ, R9 ;  /* 0x000000ffff0e7224 */ /* 0x010fe200078e0009 */
[----:B------:R-:W-:Y:S01]  /*0f90*/  I2FP.F32.U32 R91, R9 ;  /* 0x00000009005b7245 */ /* 0x000fe20000201000 */
[----:B------:R-:W-:Y:S01]  /*0fa0*/  FMUL R90, R90, UR4 ;  /* 0x000000045a5a7c20 */ /* 0x000fe20008400000 */
[----:B------:R-:W2:Y:S03]  /*0fb0*/  LDCU UR4, c[0x0][0xb30] ;  /* 0x00016600ff0477ac */ /* 0x000ea60008000800 */
[----:B---3--:R-:W-:Y:S02]  /*0fc0*/  FMUL R91, R91, UR5 ;  /* 0x000000055b5b7c20 */ /* 0x008fe40008400000 */
[----:B------:R-:W3:Y:S08]  /*0fd0*/  F2I.U32.TRUNC.NTZ R90, R90 ;  /* 0x0000005a005a7305 */ /* 0x000ef0000020f000 */
[----:B------:R-:W4:Y:S01]  /*0fe0*/  F2I.U32.TRUNC.NTZ R91, R91 ;  /* 0x0000005b005b7305 */ /* 0x000f22000020f000 */
[----:B--2---:R-:W-:Y:S01]  /*0ff0*/  UISETP.NE.AND UP3, UPT, UR4, 0x1, UPT ;  /* 0x000000010400788c */ /* 0x004fe2000bf65270 */
[----:B---3--:R-:W-:-:S05]  /*1000*/  IADD3 R90, PT, PT, -R90, RZ, RZ ;  /* 0x000000ff5a5a7210 */ /* 0x008fca0007ffe1ff */
[----:B------:R-:W-:Y:S01]  /*1010*/  IMAD R90, R0, R90, R15 ;  /* 0x0000005a005a7224 */ /* 0x000fe200078e020f */
[----:B------:R-:W-:Y:S01]  /*1020*/  PRMT R0, RZ, 0x7610, R0 ;  /* 0x00007610ff007816 */ /* 0x000fe20000000000 */
[----:B----4-:R-:W-:-:S04]  /*1030*/  IMAD.MOV R91, RZ, RZ, -R91 ;  /* 0x000000ffff5b7224 */ /* 0x010fc800078e0a5b */
[----:B------:R-:W-:Y:S01]  /*1040*/  IMAD R91, R2, R91, R9 ;  /* 0x0000005b025b7224 */ /* 0x000fe200078e0209 */
[----:B-1----:R-:W-:Y:S06]  /*1050*/  BRA.U UP4, `(.L_x_17) ;  /* 0x0000000104247547 */ /* 0x002fec000b800000 */
[----:B------:R-:W-:Y:S01]  /*1060*/  ISETP.NE.AND P1, PT, R90, RZ, PT ;  /* 0x000000ff5a00720c */ /* 0x000fe20003f25270 */
[----:B------:R-:W-:Y:S01]  /*1070*/  IMAD.MOV.U32 R0, RZ, RZ, 0x3 ;  /* 0x00000003ff007424 */ /* 0x000fe200078e00ff */
[C---:B------:R-:W-:Y:S02]  /*1080*/  LOP3.LUT R2, R91.reuse, 0xfffffffe, RZ, 0xc0, !PT ;  /* 0xfffffffe5b027812 */ /* 0x040fe400078ec0ff */
[----:B------:R-:W-:Y:S02]  /*1090*/  ISETP.LT.U32.OR P1, PT, R91, 0x2, !P1 ;  /* 0x000000025b00780c */ /* 0x000fe40004f21470 */
[----:B------:R-:W-:Y:S02]  /*10a0*/  SHF.L.U32 R0, R0, R2, RZ ;  /* 0x0000000200007219 */ /* 0x000fe400000006ff */
[----:B------:R-:W-:Y:S02]  /*10b0*/  SEL R4, RZ, 0x1, !P1 ;  /* 0x00000001ff047807 */ /* 0x000fe40004800000 */
[----:B------:R-:W-:-:S05]  /*10c0*/  SEL R3, RZ, 0x2, !P1 ;  /* 0x00000002ff037807 */ /* 0x000fca0004800000 */
[----:B------:R-:W-:-:S05]  /*10d0*/  IMAD.IADD R3, R4, 0x1, R3 ;  /* 0x0000000104037824 */ /* 0x000fca00078e0203 */
[----:B------:R-:W-:Y:S02]  /*10e0*/  PRMT R8, R3, 0x7610, R8 ;  /* 0x0000761003087816 */ /* 0x000fe40000000008 */
.L_x_17:
[----:B------:R-:W-:Y:S05]  /*10f0*/  @!P0 BRA `(.L_x_18) ;  /* 0x0000000000b88947 */ /* 0x000fea0003800000 */
[----:B------:R-:W1:Y:S01]  /*1100*/  LDC.64 R4, c[0x0][0xb18] ;  /* 0x0002c600ff047b82 */ /* 0x000e620000000a00 */
[----:B------:R-:W-:-:S07]  /*1110*/  ISETP.NE.AND P0, PT, R13, 0x1, PT ;  /* 0x000000010d00780c */ /* 0x000fce0003f05270 */
[----:B------:R-:W2:Y:S08]  /*1120*/  LDC R16, c[0x0][0xb0c] ;  /* 0x0002c300ff107b82 */ /* 0x000eb00000000800 */
[----:B------:R-:W3:Y:S08]  /*1130*/  LDC R18, c[0x0][0x370] ;  /* 0x0000dc00ff127b82 */ /* 0x000ef00000000800 */
[----:B------:R-:W4:Y:S01]  /*1140*/  LDC R17, c[0x0][0x374] ;  /* 0x0000dd00ff117b82 */ /* 0x000f220000000800 */
[----:B-1----:R-:W-:-:S07]  /*1150*/  ISETP.NE.AND P1, PT, R4, 0x1, PT ;  /* 0x000000010400780c */ /* 0x002fce0003f25270 */
[----:B------:R-:W3:Y:S01]  /*1160*/  LDC.64 R6, c[0x0][0xb10] ;  /* 0x0002c400ff067b82 */ /* 0x000ee20000000a00 */
[----:B--2---:R-:W-:-:S07]  /*1170*/  ISETP.NE.AND P2, PT, R16, 0x1, PT ;  /* 0x000000011000780c */ /* 0x004fce0003f45270 */
[----:B------:R-:W1:Y:S08]  /*1180*/  LDC R14, c[0x0][0xb20] ;  /* 0x0002c800ff0e7b82 */ /* 0x000e700000000800 */
[----:B------:R-:W2:Y:S01]  /*1190*/  LDC.64 R2, c[0x0][0xb28] ;  /* 0x0002ca00ff027b82 */ /* 0x000ea20000000a00 */
[----:B----4-:R-:W-:-:S04]  /*11a0*/  IMAD.HI.U32 R19, R17, R5, RZ ;  /* 0x0000000511137227 */ /* 0x010fc800078e00ff */
[----:B------:R-:W-:-:S04]  /*11b0*/  IMAD.HI.U32 R5, R15, R5, RZ ;  /* 0x000000050f057227 */ /* 0x000fc800078e00ff */
[----:B---3--:R-:W-:-:S05]  /*11c0*/  IMAD.HI.U32 R20, R18, R6, RZ ;  /* 0x0000000612147227 */ /* 0x008fca00078e00ff */
[-C--:B------:R-:W-:Y:S01]  /*11d0*/  @P2 SHF.R.U32.HI R18, RZ, R7.reuse, R20 ;  /* 0x00000007ff122219 */ /* 0x080fe20000011614 */
[----:B------:R-:W-:Y:S01]  /*11e0*/  IMAD.HI.U32 R20, R9, R6, RZ ;  /* 0x0000000609147227 */ /* 0x000fe200078e00ff */
[-C--:B-1----:R-:W-:Y:S02]  /*11f0*/  @P1 SHF.R.U32.HI R17, RZ, R14.reuse, R19 ;  /* 0x0000000eff111219 */ /* 0x082fe40000011613 */
[----:B------:R-:W-:Y:S02]  /*1200*/  SHF.R.U32.HI R5, RZ, R14, R5 ;  /* 0x0000000eff057219 */ /* 0x000fe40000011605 */
[----:B------:R-:W-:Y:S02]  /*1210*/  SHF.R.U32.HI R20, RZ, R7, R20 ;  /* 0x00000007ff147219 */ /* 0x000fe40000011614 */
[----:B------:R-:W-:Y:S01]  /*1220*/  SEL R5, R15, R5, !P1 ;  /* 0x000000050f057207 */ /* 0x000fe20004800000 */
[----:B--2---:R-:W-:Y:S01]  /*1230*/  IMAD.HI.U32 R19, R17, R2, RZ ;  /* 0x0000000211137227 */ /* 0x004fe200078e00ff */
[----:B------:R-:W-:-:S03]  /*1240*/  SEL R14, R9, R20, !P2 ;  /* 0x00000014090e7207 */ /* 0x000fc60005000000 */
[----:B------:R-:W-:Y:S01]  /*1250*/  IMAD.HI.U32 R6, R18, R2, RZ ;  /* 0x0000000212067227 */ /* 0x000fe200078e00ff */
[----:B------:R-:W-:-:S04]  /*1260*/  @P0 SHF.R.U32.HI R17, RZ, R3, R19 ;  /* 0x00000003ff110219 */ /* 0x000fc80000011613 */
[----:B------:R-:W-:Y:S01]  /*1270*/  @P0 SHF.R.U32.HI R18, RZ, R3, R6 ;  /* 0x00000003ff120219 */ /* 0x000fe20000011606 */
[----:B------:R-:W-:-:S04]  /*1280*/  IMAD R17, R17, R13, RZ ;  /* 0x0000000d11117224 */ /* 0x000fc800078e02ff */
[----:B------:R-:W-:Y:S01]  /*1290*/  IMAD R6, R18, R13, RZ ;  /* 0x0000000d12067224 */ /* 0x000fe200078e02ff */
[----:B------:R-:W-:-:S04]  /*12a0*/  ISETP.GE.AND P1, PT, R5, R17, PT ;  /* 0x000000110500720c */ /* 0x000fc80003f26270 */
[----:B------:R-:W-:Y:S01]  /*12b0*/  ISETP.GE.OR P1, PT, R14, R6, P1 ;  /* 0x000000060e00720c */ /* 0x000fe20000f26670 */
[----:B------:R-:W-:-:S05]  /*12c0*/  IMAD.HI.U32 R6, R5, R2, RZ ;  /* 0x0000000205067227 */ /* 0x000fca00078e00ff */
[----:B------:R-:W-:-:S04]  /*12d0*/  SHF.R.U32.HI R6, RZ, R3, R6 ;  /* 0x00000003ff067219 */ /* 0x000fc80000011606 */
[----:B------:R-:W-:-:S03]  /*12e0*/  SEL R6, R5, R6, !P0 ;  /* 0x0000000605067207 */ /* 0x000fc60004000000 */
[----:B------:R-:W-:Y:S01]  /*12f0*/  @!P1 IMAD.HI.U32 R7, R14, R2, RZ ;  /* 0x000000020e079227 */ /* 0x000fe200078e00ff */
[----:B------:R-:W-:-:S04]  /*1300*/  IADD3 R2, PT, PT, -R6, RZ, RZ ;  /* 0x000000ff06027210 */ /* 0x000fc80007ffe1ff */
[----:B------:R-:W-:Y:S01]  /*1310*/  @!P1 SHF.R.U32.HI R3, RZ, R3, R7 ;  /* 0x00000003ff039219 */ /* 0x000fe20000011607 */
[----:B------:R-:W-:Y:S01]  /*1320*/  IMAD R2, R13, R2, R5 ;  /* 0x000000020d027224 */ /* 0x000fe200078e0205 */
[----:B------:R-:W-:Y:S02]  /*1330*/  IADD3 R7, PT, PT, -R5, RZ, RZ ;  /* 0x000000ff05077210 */ /* 0x000fe40007ffe1ff */
[----:B------:R-:W-:-:S03]  /*1340*/  @!P1 SEL R3, R14, R3, !P0 ;  /* 0x000000030e039207 */ /* 0x000fc60004000000 */
[----:B------:R-:W-:Y:S02]  /*1350*/  IMAD R7, R4, R7, R15 ;  /* 0x0000000704077224 */ /* 0x000fe400078e020f */
[--C-:B------:R-:W-:Y:S02]  /*1360*/  @!P1 IMAD.IADD R6, R6, 0x1, -R3.reuse ;  /* 0x0000000106069824 */ /* 0x100fe400078e0a03 */
[----:B------:R-:W-:Y:S01]  /*1370*/  @!P1 IMAD R3, R2, R18, R3 ;  /* 0x0000001202039224 */ /* 0x000fe200078e0203 */
[----:B------:R-:W-:Y:S01]  /*1380*/  IADD3 R2, PT, PT, -R14, RZ, RZ ;  /* 0x000000ff0e027210 */ /* 0x000fe20007ffe1ff */
[----:B------:R-:W-:Y:S02]  /*1390*/  @!P1 IMAD R5, R6, R13, R14 ;  /* 0x0000000d06059224 */ /* 0x000fe400078e020e */
[----:B------:R-:W-:Y:S02]  /*13a0*/  @!P1 IMAD.MOV.U32 R14, RZ, RZ, R3 ;  /* 0x000000ffff0e9224 */ /* 0x000fe400078e0003 */
[----:B------:R-:W-:-:S02]  /*13b0*/  IMAD R2, R16, R2, R9 ;  /* 0x0000000210027224 */ /* 0x000fc400078e0209 */
[----:B------:R-:W-:Y:S02]  /*13c0*/  IMAD R15, R5, R4, R7 ;  /* 0x00000004050f7224 */ /* 0x000fe400078e0207 */
[----:B------:R-:W-:Y:S02]  /*13d0*/  IMAD R14, R14, R16, R2 ;  /* 0x000000100e0e7224 */ /* 0x000fe400078e0202 */
.L_x_18:
[----:B------:R-:W-:Y:S05]  /*13e0*/  BRA.U UP3, `(.L_x_19) ;  /* 0x0000000103407547 */ /* 0x000fea000b800000 */
[----:B------:R-:W1:Y:S08]  /*13f0*/  LDC.64 R4, c[0x0][0xb10] ;  /* 0x0002c400ff047b82 */ /* 0x000e700000000a00 */
[----:B------:R-:W2:Y:S08]  /*1400*/  LDC.64 R2, c[0x0][0xb18] ;  /* 0x0002c600ff027b82 */ /* 0x000eb00000000a00 */
[----:B------:R-:W3:Y:S08]  /*1410*/  LDC R6, c[0x0][0xb20] ;  /* 0x0002c800ff067b82 */ /* 0x000ef00000000800 */
[----:B------:R-:W4:Y:S01]  /*1420*/  LDC R7, c[0x0][0xb0c] ;  /* 0x0002c300ff077b82 */ /* 0x000f220000000800 */
[----:B-1----:R-:W-:-:S05]  /*1430*/  IMAD.HI.U32 R4, R14, R4, RZ ;  /* 0x000000040e047227 */ /* 0x002fca00078e00ff */
[----:B------:R-:W-:Y:S01]  /*1440*/  SHF.R.U32.HI R4, RZ, R5, R4 ;  /* 0x00000005ff047219 */ /* 0x000fe20000011604 */
[----:B--2---:R-:W-:Y:S01]  /*1450*/  IMAD.HI.U32 R3, R15, R3, RZ ;  /* 0x000000030f037227 */ /* 0x004fe200078e00ff */
[----:B------:R-:W-:-:S04]  /*1460*/  ISETP.NE.AND P0, PT, R2, 0x1, PT ;  /* 0x000000010200780c */ /* 0x000fc80003f05270 */
[----:B---3--:R-:W-:-:S04]  /*1470*/  SHF.R.U32.HI R3, RZ, R6, R3 ;  /* 0x00000006ff037219 */ /* 0x008fc80000011603 */
[----:B------:R-:W-:Y:S02]  /*1480*/  SEL R3, R15, R3, !P0 ;  /* 0x000000030f037207 */ /* 0x000fe40004000000 */
[----:B----4-:R-:W-:-:S04]  /*1490*/  ISETP.NE.AND P1, PT, R7, 0x1, PT ;  /* 0x000000010700780c */ /* 0x010fc80003f25270 */
[----:B------:R-:W-:-:S05]  /*14a0*/  SEL R5, R14, R4, !P1 ;  /* 0x000000040e057207 */ /* 0x000fca0004800000 */
[----:B------:R-:W-:Y:S02]  /*14b0*/  IMAD.IADD R4, R3, 0x1, -R5 ;  /* 0x0000000103047824 */ /* 0x000fe400078e0a05 */
[----:B------:R-:W-:Y:S02]  /*14c0*/  IMAD.IADD R3, R5, 0x1, -R3 ;  /* 0x0000000105037824 */ /* 0x000fe400078e0a03 */
[----:B------:R-:W-:Y:S02]  /*14d0*/  IMAD R14, R4, R7, R14 ;  /* 0x00000007040e7224 */ /* 0x000fe400078e020e */
[----:B------:R-:W-:Y:S02]  /*14e0*/  IMAD R15, R3, R2, R15 ;  /* 0x00000002030f7224 */ /* 0x000fe400078e020f */
.L_x_19:
[----:B------:R-:W-:Y:S05]  /*14f0*/  BRA.U !UP1, `(.L_x_20) ;  /* 0x00000001090c7547 */ /* 0x000fea000b800000 */
[----:B------:R-:W-:Y:S01]  /*1500*/  UCGABAR_WAIT ;  /* 0x0000000000007dc7 */ /* 0x000fe20008000000 */
[----:B------:R-:W-:Y:S01]  /*1510*/  CCTL.IVALL ;  /* 0x00000000ff00798f */ /* 0x000fe20002000000 */
[----:B------:R-:W-:Y:S05]  /*1520*/  BRA `(.L_x_21) ;  /* 0x0000000000047947 */ /* 0x000fea0003800000 */
.L_x_20:
[----:B------:R-:W-:Y:S06]  /*1530*/  BAR.SYNC.DEFER_BLOCKING 0x0 ;  /* 0x0000000000007b1d */ /* 0x000fec0000010000 */
.L_x_21:
[----:B------:R-:W-:Y:S05]  /*1540*/  BRA.U UP2, `(.L_x_22) ;  /* 0x0000001502947547 */ /* 0x000fea000b800000 */
[----:B------:R-:W1:Y:S01]  /*1550*/  LDCU UR6, c[0x0][0x38c] ;  /* 0x00007180ff0677ac */ /* 0x000e620008000800 */
[----:B------:R-:W2:Y:S01]  /*1560*/  LDC R8, c[0x0][0x370] ;  /* 0x0000dc00ff087b82 */ /* 0x000ea20000000800 */
[C---:B------:R-:W-:Y:S01]  /*1570*/  IMAD.SHL.U32 R19, R9.reuse, 0x20, RZ ;  /* 0x0000002009137824 */ /* 0x040fe200078e00ff */
[----:B------:R-:W-:Y:S01]  /*1580*/  PLOP3.LUT P1, PT, PT, PT, UP5, 0x80, 0x8 ;  /* 0x000000000008781c */ /* 0x000fe20003f2f058 */
[----:B------:R-:W-:Y:S01]  /*1590*/  UISETP.NE.AND UP1, UPT, UR10, URZ, UPT ;  /* 0x000000ff0a00728c */ /* 0x000fe2000bf25270 */
[----:B------:R-:W-:Y:S01]  /*15a0*/  ISETP.NE.AND P4, PT, R10, RZ, P5 ;  /* 0x000000ff0a00720c */ /* 0x000fe20002f85270 */
[----:B------:R-:W-:Y:S01]  /*15b0*/  IMAD.SHL.U32 R18, R9, 0x80, RZ ;  /* 0x0000008009127824 */ /* 0x000fe200078e00ff */
[----:B------:R-:W-:Y:S01]  /*15c0*/  PLOP3.LUT P1, PT, P1, PT, PT, 0x8, 0x80 ;  /* 0x000000000080781c */ /* 0x000fe20000f2e170 */
[----:B------:R-:W-:Y:S01]  /*15d0*/  IMAD.MOV.U32 R17, RZ, RZ, 0x1 ;  /* 0x00000001ff117424 */ /* 0x000fe200078e00ff */
[----:B------:R-:W3:Y:S01]  /*15e0*/  LDC R0, c[0x0][0x374] ;  /* 0x0000dd00ff007b82 */ /* 0x000ee20000000800 */
[----:B------:R-:W-:Y:S01]  /*15f0*/  IMAD.MOV.U32 R16, RZ, RZ, RZ ;  /* 0x000000ffff107224 */ /* 0x000fe200078e00ff */
[----:B------:R-:W-:Y:S01]  /*1600*/  CS2R R12, SRZ ;  /* 0x00000000000c7805 */ /* 0x000fe2000001ff00 */
[----:B------:R-:W-:Y:S01]  /*1610*/  IMAD.MOV.U32 R11, RZ, RZ, 0x1 ;  /* 0x00000001ff0b7424 */ /* 0x000fe200078e00ff */
[----:B------:R-:W-:Y:S01]  /*1620*/  LOP3.LUT R19, R19, 0x20, RZ, 0xc0, !PT ;  /* 0x0000002013137812 */ /* 0x000fe200078ec0ff */
[----:B------:R-:W4:Y:S01]  /*1630*/  LDCU.64 UR38, c[0x0][0x348] ;  /* 0x00006900ff2677ac */ /* 0x000f220008000a00 */
[----:B-1----:R-:W-:-:S02]  /*1640*/  UIADD3 UR5, UPT, UPT, UR6, 0xff, URZ ;  /* 0x000000ff06057890 */ /* 0x002fc4000fffe0ff */
[----:B------:R-:W-:Y:S02]  /*1650*/  UIADD3 UR61, UPT, UPT, UR6, 0x1fe, URZ ;  /* 0x000001fe063d7890 */ /* 0x000fe4000fffe0ff */
[----:B------:R-:W-:Y:S02]  /*1660*/  USHF.R.S32.HI UR4, URZ, 0x1f, UR5 ;  /* 0x0000001fff047899 */ /* 0x000fe40008011405 */
[----:B------:R-:W-:Y:S02]  /*1670*/  USEL UR37, UR37, 0x2, UP1 ;  /* 0x0000000225257887 */ /* 0x000fe40008800000 */
[----:B------:R-:W-:Y:S01]  /*1680*/  ULEA.HI UR4, UR4, UR5, URZ, 0x8 ;  /* 0x0000000504047291 */ /* 0x000fe2000f8f40ff */
[----:B------:R-:W-:-:S03]  /*1690*/  UMOV UR23, URZ ;  /* 0x000000ff00177c82 */ /* 0x000fc60008000000 */
[----:B------:R-:W-:Y:S02]  /*16a0*/  USHF.R.S32.HI UR47, URZ, 0x8, UR4 ;  /* 0x00000008ff2f7899 */ /* 0x000fe40008011404 */
[----:B------:R-:W-:Y:S02]  /*16b0*/  UIADD3 UR4, UPT, UPT, UR6, -0x1, URZ ;  /* 0xffffffff06047890 */ /* 0x000fe4000fffe0ff */
[----:B------:R-:W-:Y:S02]  /*16c0*/  UISETP.LT.U32.AND UP0, UPT, UR47, 0x2, UPT ;  /* 0x000000022f00788c */ /* 0x000fe4000bf01070 */
[----:B------:R-:W-:Y:S02]  /*16d0*/  UISETP.GE.U32.AND UP2, UPT, UR4, -0x1ff, UPT ;  /* 0xfffffe010400788c */ /* 0x000fe4000bf46070 */
[----:B------:R-:W-:-:S04]  /*16e0*/  USEL UR46, UR47, 0x2, UP0 ;  /* 0x000000022f2e7887 */ /* 0x000fc80008000000 */
[----:B------:R-:W-:Y:S02]  /*16f0*/  UIADD3 UR4, UPT, UPT, UR46, -0x1, URZ ;  /* 0xffffffff2e047890 */ /* 0x000fe4000fffe0ff */
[----:B------:R-:W-:-:S03]  /*1700*/  UIADD3 UR55, UPT, UPT, UR47, -UR46, URZ ;  /* 0x8000002e2f377290 */ /* 0x000fc6000fffe0ff */
[----:B------:R-:W-:-:S04]  /*1710*/  @UP2 UIADD3 UR4, UPT, UPT, UR46, URZ, URZ ;  /* 0x000000ff2e042290 */ /* 0x000fc8000fffe0ff */
[----:B------:R-:W-:Y:S02]  /*1720*/  UIADD3 UR45, UPT, UPT, UR4, 0x1, URZ ;  /* 0x00000001042d7890 */ /* 0x000fe4000fffe0ff */
[----:B--2-4-:R-:W-:-:S12]  /*1730*/  UIADD3 UR54, UPT, UPT, -UR4, URZ, URZ ;  /* 0x000000ff04367290 */ /* 0x014fd8000fffe1ff */
.L_x_46:
[----:B------:R-:W-:Y:S01]  /*1740*/  UISETP.NE.AND UP0, UPT, UR53, URZ, UPT ;  /* 0x000000ff3500728c */ /* 0x000fe2000bf05270 */
[----:B------:R-:W1:Y:S08]  /*1750*/  S2UR UR53, SR_CgaCtaId ;  /* 0x00000000003579c3 */ /* 0x000e700000008800 */
[----:B------:R-:W-:Y:S05]  /*1760*/  BRA.U UP0, `(.L_x_23) ;  /* 0x0000000100347547 */ /* 0x000fea000b800000 */
[----:B------:R-:W2:Y:S01]  /*1770*/  S2R R2, SR_CgaCtaId ;  /* 0x0000000000027919 */ /* 0x000ea20000008800 */
[----:B------:R-:W-:-:S04]  /*1780*/  MOV R3, 0x400 ;  /* 0x0000040000037802 */ /* 0x000fc80000000f00 */
[----:B--2---:R-:W-:Y:S02]  /*1790*/  LEA R2, R2, R3, 0x18 ;  /* 0x0000000302027211 */ /* 0x004fe400078ec0ff */
[----:B------:R-:W-:-:S03]  /*17a0*/  SHF.L.U32 R3, R11, 0x1f, RZ ;  /* 0x0000001f0b037819 */ /* 0x000fc600000006ff */
[----:B------:R-:W-:-:S04]  /*17b0*/  IMAD R2, R12, 0x8, R2 ;  /* 0x000000080c027824 */ /* 0x000fc800078e0202 */
[----:B------:R-:W2:Y:S02]  /*17c0*/  SYNCS.PHASECHK.TRANS64.TRYWAIT P0, [R2+URZ+0xd0], R3 ;  /* 0x0000d003020075a7 */ /* 0x000ea400080011ff */
[----:B--2---:R-:W-:Y:S05]  /*17d0*/  @!P0 BRA `(.L_x_24) ;  /* 0x0000006c00608947 */ /* 0x004fea0003800000 */
.L_x_135:
[----:B------:R-:W-:Y:S01]  /*17e0*/  VIADD R12, R12, 0x1 ;  /* 0x000000010c0c7836 */ /* 0x000fe20000000000 */
[----:B------:R2:W-:Y:S04]  /*17f0*/  SYNCS.ARRIVE.TRANS64.A1T0 RZ, [R2+URZ+0xc0], RZ ;  /* 0x0000c0ff02ff79a7 */ /* 0x0005e800081000ff */
[----:B------:R-:W-:-:S04]  /*1800*/  ISETP.NE.AND P0, PT, R12, 0x2, PT ;  /* 0x000000020c00780c */ /* 0x000fc80003f05270 */
[----:B------:R-:W-:Y:S02]  /*1810*/  SEL R12, R12, RZ, P0 ;  /* 0x000000ff0c0c7207 */ /* 0x000fe40000000000 */
[----:B--2---:R-:W-:-:S04]  /*1820*/  SEL R2, RZ, 0x1, P0 ;  /* 0x00000001ff027807 */ /* 0x004fc80000000000 */
[----:B------:R-:W-:-:S07]  /*1830*/  LOP3.LUT R11, R11, R2, RZ, 0x3c, !PT ;  /* 0x000000020b0b7212 */ /* 0x000fce00078e3cff */
.L_x_23:
[----:B------:R-:W-:Y:S01]  /*1840*/  UMOV UR21, 0x400 ;  /* 0x0000040000157882 */ /* 0x000fe20000000000 */
[----:B------:R-:W-:Y:S01]  /*1850*/  SHF.L.U32 R2, R17, 0x1f, RZ ;  /* 0x0000001f11027819 */ /* 0x000fe200000006ff */
[----:B-1----:R-:W-:Y:S01]  /*1860*/  ULEA UR21, UR53, UR21, 0x18 ;  /* 0x0000001535157291 */ /* 0x002fe2000f8ec0ff */
[----:B------:R-:W-:Y:S01]  /*1870*/  R2UR UR5, R15 ;  /* 0x000000000f0572ca */ /* 0x000fe200000e0000 */
[----:B------:R-:W-:Y:S01]  /*1880*/  UISETP.GE.U32.AND UP0, UPT, UR61, 0x1ff, UPT ;  /* 0x000001ff3d00788c */ /* 0x000fe2000bf06070 */
[----:B------:R-:W-:Y:S01]  /*1890*/  R2UR UR59, R18 ;  /* 0x00000000123b72ca */ /* 0x000fe200000e0000 */
[----:B------:R-:W-:Y:S01]  /*18a0*/  ULEA UR4, UR23, UR21, 0x3 ;  /* 0x0000001517047291 */ /* 0x000fe2000f8e18ff */
[----:B------:R-:W-:Y:S01]  /*18b0*/  R2UR UR27, R19 ;  /* 0x00000000131b72ca */ /* 0x000fe200000e0000 */
[----:B------:R-:W-:-:S07]  /*18c0*/  UMOV UR22, URZ ;  /* 0x000000ff00167c82 */ /* 0x000fce0008000000 */
[----:B------:R1:W2:Y:S05]  /*18d0*/  SYNCS.PHASECHK.TRANS64.TRYWAIT P2, [UR4+0x10], R2 ;  /* 0x00001002ff0075a7 */ /* 0x0002aa0008041104 */
[----:B------:R-:W-:Y:S01]  /*18e0*/  ULEA UR27, UR5, UR27, 0x6 ;  /* 0x0000001b051b7291 */ /* 0x000fe2000f8e30ff */
[----:B-1----:R-:W-:-:S05]  /*18f0*/  LEA.HI R2, R14, R14, RZ, 0x1 ;  /* 0x0000000e0e027211 */ /* 0x002fca00078f08ff */
[----:B------:R-:W-:-:S05]  /*1900*/  IMAD.SHL.U32 R2, R2, 0x80, RZ ;  /* 0x0000008002027824 */ /* 0x000fca00078e00ff */
[----:B------:R-:W-:-:S04]  /*1910*/  LOP3.LUT R2, R2, 0xffffff00, RZ, 0xc0, !PT ;  /* 0xffffff0002027812 */ /* 0x000fc800078ec0ff */
[----:B------:R-:W-:-:S13]  /*1920*/  R2UR UR4, R2 ;  /* 0x00000000020472ca */ /* 0x000fda00000e0000 */
[----:B------:R-:W-:Y:S01]  /*1930*/  ULOP3.LUT UR59, UR4, 0x80, UR59, 0xf8, !UPT ;  /* 0x00000080043b7892 */ /* 0x000fe2000f8ef83b */
[----:B------:R-:W-:Y:S11]  /*1940*/  BRA.U !UP0, `(.L_x_25) ;  /* 0x0000000508587547 */ /* 0x000ff6000b800000 */
[----:B------:R-:W-:Y:S01]  /*1950*/  UMOV UR29, UR54 ;  /* 0x00000036001d7c82 */ /* 0x000fe20008000000 */
[----:B------:R-:W-:Y:S01]  /*1960*/  UMOV UR6, UR23 ;  /* 0x0000001700067c82 */ /* 0x000fe20008000000 */
[----:B------:R-:W-:-:S05]  /*1970*/  UMOV UR42, 0x80 ;  /* 0x00000080002a7882 */ /* 0x000fca0000000000 */
.L_x_33:
[----:B------:R-:W-:Y:S01]  /*1980*/  ULEA UR7, UR6, UR21, 0x3 ;  /* 0x0000001506077291 */ /* 0x000fe2000f8e18ff */
[----:B--2---:R-:W-:Y:S01]  /*1990*/  @P5 MOV R3, 0x28000 ;  /* 0x0002800000035802 */ /* 0x004fe20000000f00 */
[----:B-12-4-:R-:W-:Y:S10]  /*19a0*/  @P2 BRA `(.L_x_26) ;  /* 0x00000000000c2947 */ /* 0x016ff40003800000 */
[----:B------:R-:W-:-:S04]  /*19b0*/  SHF.L.U32 R4, R17, 0x1f, RZ ;  /* 0x0000001f11047819 */ /* 0x000fc800000006ff */
[----:B------:R-:W1:Y:S02]  /*19c0*/  SYNCS.PHASECHK.TRANS64.TRYWAIT P0, [UR7+0x10], R4 ;  /* 0x00001004ff0075a7 */ /* 0x000e640008001107 */
[----:B-1----:R-:W-:Y:S05]  /*19d0*/  @!P0 BRA `(.L_x_27) ;  /* 0x0000006800f48947 */ /* 0x002fea0003800000 */
.L_x_26:
[----:B------:R2:W-:Y:S01]  /*19e0*/  @P5 SYNCS.ARRIVE.TRANS64 RZ, [UR7], R3 ;  /* 0x00000003ffff59a7 */ /* 0x0005e20008000007 */
[----:B------:R-:W-:Y:S02]  /*19f0*/  ULOP3.LUT UR4, UR37, 0x2, URZ, 0xfc, !UPT ;  /* 0x0000000225047892 */ /* 0x000fe4000f8efcff */
[----:B------:R-:W-:Y:S02]  /*1a00*/  UIADD3 UR29, UPT, UPT, UR29, 0x1, URZ ;  /* 0x000000011d1d7890 */ /* 0x000fe4000fffe0ff */
[----:B------:R-:W-:Y:S02]  /*1a10*/  UISETP.NE.AND UP0, UPT, UR4, 0x2, UPT ;  /* 0x000000020400788c */ /* 0x000fe4000bf05270 */
[----:B------:R-:W-:-:S07]  /*1a20*/  UISETP.NE.AND UP2, UPT, UR29, 0x1, UPT ;  /* 0x000000011d00788c */ /* 0x000fce000bf45270 */
[----:B------:R-:W-:Y:S05]  /*1a30*/  BRA.U UP0, `(.L_x_28) ;  /* 0x0000000100047547 */ /* 0x000fea000b800000 */
[----:B------:R-:W-:Y:S05]  /*1a40*/  BPT.TRAP 0x1 ;  /* 0x000000040000795c */ /* 0x000fea0000300000 */
.L_x_28:
[----:B------:R-:W-:Y:S04]  /*1a50*/  BSSY.RECONVERGENT B0, `(.L_x_29) ;  /* 0x0000003000007945 */ /* 0x000fe80003800200 */
[----:B------:R-:W-:Y:S05]  /*1a60*/  @!P4 BRA `(.L_x_30) ;  /* 0x000000000004c947 */ /* 0x000fea0003800000 */
[----:B------:R-:W-:Y:S05]  /*1a70*/  BPT.TRAP 0x1 ;  /* 0x000000040000795c */ /* 0x000fea0000300000 */
.L_x_30:
[----:B------:R-:W-:Y:S05]  /*1a80*/  BSYNC.RECONVERGENT B0 ;  /* 0x0000000000007941 */ /* 0x000fea0003800200 */
.L_x_29:
[----:B------:R-:W-:Y:S01]  /*1a90*/  UIADD3 UR4, UPT, UPT, UR6, 0x1, URZ ;  /* 0x0000000106047890 */ /* 0x000fe2000fffe0ff */
[----:B------:R-:W-:Y:S01]  /*1aa0*/  BSSY.RECONVERGENT B0, `(.L_x_31) ;  /* 0x000003c000007945 */ /* 0x000fe20003800200 */
[----:B------:R-:W-:Y:S02]  /*1ab0*/  ELECT P0, URZ, PT ;  /* 0x0000000000ff782f */ /* 0x000fe40003800000 */
[----:B------:R-:W-:-:S04]  /*1ac0*/  UISETP.NE.AND UP0, UPT, UR4, 0x2, UPT ;  /* 0x000000020400788c */ /* 0x000fc8000bf05270 */
[----:B------:R-:W-:Y:S02]  /*1ad0*/  USEL UR5, URZ, 0x1, UP0 ;  /* 0x00000001ff057887 */ /* 0x000fe40008000000 */
[----:B------:R-:W-:-:S04]  /*1ae0*/  USEL UR23, UR4, URZ, UP0 ;  /* 0x000000ff04177287 */ /* 0x000fc80008000000 */
[----:B------:R-:W-:Y:S01]  /*1af0*/  ULEA UR4, UR23, UR21, 0x3 ;  /* 0x0000001517047291 */ /* 0x000fe2000f8e18ff */
[----:B------:R-:W-:-:S04]  /*1b00*/  LOP3.LUT R17, R17, UR5, RZ, 0x3c, !PT ;  /* 0x0000000511117c12 */ /* 0x000fc8000f8e3cff */
[----:B-1----:R-:W-:-:S04]  /*1b10*/  SHF.L.U32 R2, R17, 0x1f, RZ ;  /* 0x0000001f11027819 */ /* 0x002fc800000006ff */
[----:B------:R1:W4:Y:S01]  /*1b20*/  SYNCS.PHASECHK.TRANS64.TRYWAIT P2, [UR4+0x10], R2 ;  /* 0x00001002ff0075a7 */ /* 0x0003220008041104 */
[----:B------:R-:W-:Y:S05]  /*1b30*/  @!P0 BRA `(.L_x_32) ;  /* 0x0000000000c88947 */ /* 0x000fea0003800000 */
[----:B------:R-:W-:Y:S02]  /*1b40*/  ULEA UR32, UR6, UR21, 0x10 ;  /* 0x0000001506207291 */ /* 0x000fe4000f8e80ff */
[----:B------:R-:W-:Y:S02]  /*1b50*/  UIADD3 UR4, UP1, UPT, UR38, 0x80, URZ ;  /* 0x0000008026047890 */ /* 0x000fe4000ff3e0ff */
[----:B------:R-:W-:Y:S02]  /*1b60*/  ULEA UR13, UR6, UR21, 0xe ;  /* 0x00000015060d7291 */ /* 0x000fe4000f8e70ff */
[----:B------:R-:W-:Y:S02]  /*1b70*/  UIADD3 UR14, UP0, UPT, UR38, 0x180, URZ ;  /* 0x00000180260e7890 */ /* 0x000fe4000ff1e0ff */
[----:B------:R-:W-:Y:S02]  /*1b80*/  UIADD3 UR58, UPT, UPT, UR42, -0x80, URZ ;  /* 0xffffff802a3a7890 */ /* 0x000fe4000fffe0ff */
[----:B------:R-:W-:-:S02]  /*1b90*/  ULOP3.LUT UR57, UR7, 0xfefffff8, URZ, 0xc0, !UPT ;  /* 0xfefffff807397892 */ /* 0x000fc4000f8ec0ff */
[----:B------:R-:W-:Y:S02]  /*1ba0*/  UIADD3.X UR5, UPT, UPT, URZ, UR39, URZ, UP1, !UPT ;  /* 0x00000027ff057290 */ /* 0x000fe40008ffe4ff */
[----:B------:R-:W-:Y:S02]  /*1bb0*/  UIADD3 UR56, UPT, UPT, UR32, 0x6400, URZ ;  /* 0x0000640020387890 */ /* 0x000fe4000fffe0ff */
[----:B------:R-:W-:Y:S02]  /*1bc0*/  UIADD3 UR50, UPT, UPT, UR42, -0x40, URZ ;  /* 0xffffffc02a327890 */ /* 0x000fe4000fffe0ff */
[----:B------:R-:W-:Y:S02]  /*1bd0*/  UIADD3 UR48, UPT, UPT, UR32, 0xa400, URZ ;  /* 0x0000a40020307890 */ /* 0x000fe4000fffe0ff */
[----:B------:R-:W-:Y:S02]  /*1be0*/  UIADD3 UR40, UPT, UPT, UR32, 0xe400, URZ ;  /* 0x0000e40020287890 */ /* 0x000fe4000fffe0ff */
[----:B------:R-:W-:-:S02]  /*1bf0*/  UIADD3 UR34, UPT, UPT, UR42, 0x40, URZ ;  /* 0x000000402a227890 */ /* 0x000fc4000fffe0ff */
[----:B------:R-:W-:Y:S02]  /*1c00*/  UIADD3 UR32, UPT, UPT, UR32, 0x12400, URZ ;  /* 0x0001240020207890 */ /* 0x000fe4000fffe0ff */
[----:B------:R-:W-:Y:S02]  /*1c10*/  UIADD3.X UR15, UPT, UPT, URZ, UR39, URZ, UP0, !UPT ;  /* 0x00000027ff0f7290 */ /* 0x000fe400087fe4ff */
[----:B------:R-:W-:Y:S02]  /*1c20*/  UIADD3 UR24, UPT, UPT, UR13, 0x26400, URZ ;  /* 0x000264000d187890 */ /* 0x000fe4000fffe0ff */
[----:B------:R-:W-:Y:S01]  /*1c30*/  UIADD3 UR8, UPT, UPT, UR13, 0x27400, URZ ;  /* 0x000274000d087890 */ /* 0x000fe2000fffe0ff */
[----:B------:R-:W-:Y:S01]  /*1c40*/  UMOV UR30, 0x0 ;  /* 0x00000000001e7882 */ /* 0x000fe20000000000 */
[----:B------:R-:W-:Y:S01]  /*1c50*/  UMOV UR31, 0x10000000 ;  /* 0x10000000001f7882 */ /* 0x000fe20000000000 */
[----:B------:R-:W-:Y:S01]  /*1c60*/  UMOV UR51, UR59 ;  /* 0x0000003b00337c82 */ /* 0x000fe20008000000 */
[----:B------:R-:W-:Y:S01]  /*1c70*/  UMOV UR52, UR60 ;  /* 0x0000003c00347c82 */ /* 0x000fe20008000000 */
[----:B------:R-:W-:Y:S01]  /*1c80*/  UMOV UR49, UR57 ;  /* 0x0000003900317c82 */ /* 0x000fe20008000000 */
[----:B------:R-:W-:Y:S01]  /*1c90*/  UMOV UR43, UR59 ;  /* 0x0000003b002b7c82 */ /* 0x000fe20008000000 */
[----:B------:R-:W-:Y:S01]  /*1ca0*/  UMOV UR44, UR60 ;  /* 0x0000003c002c7c82 */ /* 0x000fe20008000000 */
[----:B------:R-:W-:Y:S01]  /*1cb0*/  UMOV UR41, UR57 ;  /* 0x0000003900297c82 */ /* 0x000fe20008000000 */
[----:B------:R-:W-:Y:S01]  /*1cc0*/  UTMALDG.3D.2CTA [UR56], [UR4], desc[UR30] ;  /* 0x00001e38040075b4 */ /* 0x000fe20008211000 */
[----:B------:R-:W-:Y:S01]  /*1cd0*/  UMOV UR35, UR59 ;  /* 0x0000003b00237c82 */ /* 0x000fe20008000000 */
        /* <DEDUP_REMOVED lines=10> */
[----:B------:R-:W-:Y:S01]  /*1d80*/  UIADD3 UR16, UPT, UPT, UR13, 0x28400, URZ ;  /* 0x000284000d107890 */ /* 0x000fe2000fffe0ff */
[----:B------:R-:W-:Y:S01]  /*1d90*/  UMOV UR18, UR42 ;  /* 0x0000002a00127c82 */ /* 0x000fe20008000000 */
[----:B------:R-:W-:Y:S01]  /*1da0*/  UMOV UR19, UR27 ;  /* 0x0000001b00137c82 */ /* 0x000fe20008000000 */
[----:B------:R-:W-:Y:S01]  /*1db0*/  UTMALDG.3D.2CTA [UR40], [UR4], desc[UR30] ;  /* 0x00001e28040075b4 */ /* 0x000fe20008211000 */
[----:B------:R-:W-:Y:S01]  /*1dc0*/  UMOV UR20, UR60 ;  /* 0x0000003c00147c82 */ /* 0x000fe20008000000 */
[----:B------:R-:W-:Y:S01]  /*1dd0*/  UMOV UR17, UR57 ;  /* 0x0000003900117c82 */ /* 0x000fe20008000000 */
[----:B------:R-:W-:Y:S01]  /*1de0*/  UTMALDG.3D.2CTA [UR32], [UR4], desc[UR30] ;  /* 0x00001e20040075b4 */ /* 0x000fe20008211000 */
[----:B------:R-:W-:Y:S01]  /*1df0*/  UTMALDG.3D.2CTA [UR24], [UR14], desc[UR30] ;  /* 0x00001e180e0075b4 */ /* 0x000fe20008211000 */
[----:B------:R2:W-:Y:S01]  /*1e00*/  UTMALDG.3D.2CTA [UR8], [UR14], desc[UR30] ;  /* 0x00001e080e0075b4 */ /* 0x0005e20008211000 */
[----:B------:R1:W-:Y:S01]  /*1e10*/  UTMALDG.3D.2CTA [UR16], [UR14], desc[UR30] ;  /* 0x00001e100e0075b4 */ /* 0x0003e20008211000 */
[----:B--2---:R-:W-:Y:S01]  /*1e20*/  UIADD3 UR8, UPT, UPT, UR13, 0x29400, URZ ;  /* 0x000294000d087890 */ /* 0x004fe2000fffe0ff */
[----:B------:R-:W-:-:S08]  /*1e30*/  UMOV UR10, UR34 ;  /* 0x00000022000a7c82 */ /* 0x000fd00008000000 */
[----:B------:R1:W-:Y:S02]  /*1e40*/  UTMALDG.3D.2CTA [UR8], [UR14], desc[UR30] ;  /* 0x00001e080e0075b4 */ /* 0x0003e40008211000 */
[----:B-1----:R-:W-:Y:S01]  /*1e50*/  NOP ;  /* 0x0000000000007918 */ /* 0x002fe20000000000 */
.L_x_32:
[----:B------:R-:W-:Y:S05]  /*1e60*/  BSYNC.RECONVERGENT B0 ;  /* 0x0000000000007941 */ /* 0x000fea0003800200 */
.L_x_31:
[----:B------:R-:W-:Y:S01]  /*1e70*/  UIADD3 UR42, UPT, UPT, UR42, 0x100, URZ ;  /* 0x000001002a2a7890 */ /* 0x000fe2000fffe0ff */
[----:B------:R-:W-:Y:S01]  /*1e80*/  UMOV UR6, UR23 ;  /* 0x0000001700067c82 */ /* 0x000fe20008000000 */
[----:B------:R-:W-:Y:S01]  /*1e90*/  UMOV UR22, UR45 ;  /* 0x0000002d00167c82 */ /* 0x000fe20008000000 */
[----:B------:R-:W-:Y:S09]  /*1ea0*/  BRA.U UP2, `(.L_x_33) ;  /* 0xfffffff902b47547 */ /* 0x000ff2000b83ffff */
.L_x_25:
[----:B------:R-:W-:Y:S01]  /*1eb0*/  ULEA UR4, UR23, UR21, 0x3 ;  /* 0x0000001517047291 */ /* 0x000fe2000f8e18ff */
[----:B-1----:R-:W-:Y:S01]  /*1ec0*/  SHF.L.U32 R2, R17, 0x1f, RZ ;  /* 0x0000001f11027819 */ /* 0x002fe200000006ff */
[----:B------:R-:W-:Y:S01]  /*1ed0*/  @!P1 SYNCS.ARRIVE.TRANS64.A1T0 RZ, [UR21+0x58], RZ ;  /* 0x000058ffffff99a7 */ /* 0x000fe20008100015 */
[----:B------:R-:W-:-:S06]  /*1ee0*/  UISETP.GT.AND UP0, UPT, UR47, UR46, UPT ;  /* 0x0000002e2f00728c */ /* 0x000fcc000bf04270 */
[----:B------:R1:W1:Y:S03]  /*1ef0*/  SYNCS.PHASECHK.TRANS64.TRYWAIT P1, [UR4+0x10], R2 ;  /* 0x00001002ff0075a7 */ /* 0x0002660008021104 */
[----:B------:R-:W-:Y:S05]  /*1f00*/  BRA.U !UP0, `(.L_x_34) ;  /* 0x0000000508507547 */ /* 0x000fea000b800000 */
[----:B------:R-:W-:Y:S01]  /*1f10*/  UIADD3 UR29, UPT, UPT, UR55, UR22, URZ ;  /* 0x00000016371d7290 */ /* 0x000fe2000fffe0ff */
[----:B------:R-:W-:-:S11]  /*1f20*/  UMOV UR6, UR23 ;  /* 0x0000001700067c82 */ /* 0x000fd60008000000 */
.L_x_42:
[----:B------:R-:W-:Y:S01]  /*1f30*/  ULEA UR7, UR6, UR21, 0x3 ;  /* 0x0000001506077291 */ /* 0x000fe2000f8e18ff */
[----:B--2---:R-:W-:Y:S01]  /*1f40*/  @P5 MOV R3, 0x28000 ;  /* 0x0002800000035802 */ /* 0x004fe20000000f00 */
[----:B-1----:R-:W-:Y:S10]  /*1f50*/  @P1 BRA `(.L_x_35) ;  /* 0x00000000000c1947 */ /* 0x002ff40003800000 */
[----:B------:R-:W-:-:S04]  /*1f60*/  SHF.L.U32 R4, R17, 0x1f, RZ ;  /* 0x0000001f11047819 */ /* 0x000fc800000006ff */
[----:B------:R-:W1:Y:S02]  /*1f70*/  SYNCS.PHASECHK.TRANS64.TRYWAIT P0, [UR7+0x10], R4 ;  /* 0x00001004ff0075a7 */ /* 0x000e640008001107 */
[----:B-1----:R-:W-:Y:S05]  /*1f80*/  @!P0 BRA `(.L_x_36) ;  /* 0x0000006400a08947 */ /* 0x002fea0003800000 */
.L_x_35:
[----:B------:R2:W-:Y:S01]  /*1f90*/  @P5 SYNCS.ARRIVE.TRANS64 RZ, [UR7], R3 ;  /* 0x00000003ffff59a7 */ /* 0x0005e20008000007 */
[----:B------:R-:W-:-:S04]  /*1fa0*/  ULOP3.LUT UR4, UR37, 0x2, URZ, 0xfc, !UPT ;  /* 0x0000000225047892 */ /* 0x000fc8000f8efcff */
[----:B------:R-:W-:-:S09]  /*1fb0*/  UISETP.NE.AND UP0, UPT, UR4, 0x2, UPT ;  /* 0x000000020400788c */ /* 0x000fd2000bf05270 */
[----:B------:R-:W-:Y:S05]  /*1fc0*/  BRA.U UP0, `(.L_x_37) ;  /* 0x0000000100047547 */ /* 0x000fea000b800000 */
[----:B------:R-:W-:Y:S05]  /*1fd0*/  BPT.TRAP 0x1 ;  /* 0x000000040000795c */ /* 0x000fea0000300000 */
.L_x_37:
[----:B------:R-:W-:Y:S04]  /*1fe0*/  BSSY.RECONVERGENT B0, `(.L_x_38) ;  /* 0x0000003000007945 */ /* 0x000fe80003800200 */
[----:B------:R-:W-:Y:S05]  /*1ff0*/  @!P4 BRA `(.L_x_39) ;  /* 0x000000000004c947 */ /* 0x000fea0003800000 */
[----:B------:R-:W-:Y:S05]  /*2000*/  BPT.TRAP 0x1 ;  /* 0x000000040000795c */ /* 0x000fea0000300000 */
.L_x_39:
[----:B------:R-:W-:Y:S05]  /*2010*/  BSYNC.RECONVERGENT B0 ;  /* 0x0000000000007941 */ /* 0x000fea0003800200 */
.L_x_38:
        /* <DEDUP_REMOVED lines=9> */
[----:B------:R1:W1:Y:S01]  /*20b0*/  SYNCS.PHASECHK.TRANS64.TRYWAIT P1, [UR4+0x10], R2 ;  /* 0x00001002ff0075a7 */ /* 0x0002620008021104 */
[----:B------:R-:W-:Y:S05]  /*20c0*/  @!P0 BRA `(.L_x_41) ;  /* 0x0000000000cc8947 */ /* 0x000fea0003800000 */
[----:B------:R-:W-:Y:S02]  /*20d0*/  ULEA UR32, UR6, UR21, 0x10 ;  /* 0x0000001506207291 */ /* 0x000fe4000f8e80ff */
[----:B------:R-:W-:Y:S02]  /*20e0*/  UIADD3 UR4, UP1, UPT, UR38, 0x80, URZ ;  /* 0x0000008026047890 */ /* 0x000fe4000ff3e0ff */
[----:B------:R-:W-:Y:S02]  /*20f0*/  USHF.L.U32 UR58, UR22, 0x8, URZ ;  /* 0x00000008163a7899 */ /* 0x000fe400080006ff */
[----:B------:R-:W-:Y:S02]  /*2100*/  ULEA UR13, UR6, UR21, 0xe ;  /* 0x00000015060d7291 */ /* 0x000fe4000f8e70ff */
[----:B------:R-:W-:Y:S02]  /*2110*/  UIADD3 UR14, UP0, UPT, UR38, 0x180, URZ ;  /* 0x00000180260e7890 */ /* 0x000fe4000ff1e0ff */
[----:B------:R-:W-:-:S02]  /*2120*/  ULOP3.LUT UR57, UR7, 0xfefffff8, URZ, 0xc0, !UPT ;  /* 0xfefffff807397892 */ /* 0x000fc4000f8ec0ff */
[----:B------:R-:W-:Y:S02]  /*2130*/  UIADD3.X UR5, UPT, UPT, URZ, UR39, URZ, UP1, !UPT ;  /* 0x00000027ff057290 */ /* 0x000fe40008ffe4ff */
[----:B------:R-:W-:Y:S02]  /*2140*/  UIADD3 UR56, UPT, UPT, UR32, 0x6400, URZ ;  /* 0x0000640020387890 */ /* 0x000fe4000fffe0ff */
[----:B------:R-:W-:Y:S02]  /*2150*/  UIADD3 UR50, UPT, UPT, UR58, 0x40, URZ ;  /* 0x000000403a327890 */ /* 0x000fe4000fffe0ff */
[----:B------:R-:W-:Y:S02]  /*2160*/  UIADD3 UR48, UPT, UPT, UR32, 0xa400, URZ ;  /* 0x0000a40020307890 */ /* 0x000fe4000fffe0ff */
[----:B------:R-:W-:Y:S02]  /*2170*/  UIADD3 UR42, UPT, UPT, UR58, 0x80, URZ ;  /* 0x000000803a2a7890 */ /* 0x000fe4000fffe0ff */
[----:B------:R-:W-:-:S02]  /*2180*/  UIADD3 UR40, UPT, UPT, UR32, 0xe400, URZ ;  /* 0x0000e40020287890 */ /* 0x000fc4000fffe0ff */
[----:B------:R-:W-:Y:S02]  /*2190*/  UIADD3 UR34, UPT, UPT, UR58, 0xc0, URZ ;  /* 0x000000c03a227890 */ /* 0x000fe4000fffe0ff */
        /* <DEDUP_REMOVED lines=37> */
[----:B--2---:R-:W-:Y:S01]  /*23f0*/  NOP ;  /* 0x0000000000007918 */ /* 0x004fe20000000000 */
.L_x_41:
[----:B-1----:R-:W-:Y:S05]  /*2400*/  BSYNC.RECONVERGENT B0 ;  /* 0x0000000000007941 */ /* 0x002fea0003800200 */
.L_x_40:
[----:B------:R-:W-:Y:S01]  /*2410*/  UIADD3 UR22, UPT, UPT, UR22, 0x1, URZ ;  /* 0x0000000116167890 */ /* 0x000fe2000fffe0ff */
[----:B------:R-:W-:-:S03]  /*2420*/  UMOV UR6, UR23 ;  /* 0x0000001700067c82 */ /* 0x000fc60008000000 */
[----:B------:R-:W-:-:S09]  /*2430*/  UISETP.NE.AND UP0, UPT, UR22, UR29, UPT ;  /* 0x0000001d1600728c */ /* 0x000fd2000bf05270 */
[----:B------:R-:W-:Y:S05]  /*2440*/  BRA.U UP0, `(.L_x_42) ;  /* 0xfffffff900b87547 */ /* 0x000fea000b83ffff */
.L_x_34:
[C---:B-1----:R-:W-:Y:S01]  /*2450*/  LEA R2, R16.reuse, UR21, 0x3 ;  /* 0x0000001510027c11 */ /* 0x042fe2000f8e18ff */
[----:B------:R-:W-:Y:S01]  /*2460*/  NOP ;  /* 0x0000000000007918 */ /* 0x000fe20000000000 */
[----:B--2---:R-:W-:Y:S02]  /*2470*/  SHF.L.U32 R3, R13, 0x1f, RZ ;  /* 0x0000001f0d037819 */ /* 0x004fe400000006ff */
[----:B------:R-:W-:Y:S02]  /*2480*/  LEA R4, R16, UR21, 0x4 ;  /* 0x0000001510047c11 */ /* 0x000fe4000f8e20ff */
[----:B------:R-:W1:Y:S02]  /*2490*/  SYNCS.PHASECHK.TRANS64.TRYWAIT P0, [R2+URZ+0x60], R3 ;  /* 0x00006003020075a7 */ /* 0x000e6400080011ff */
[----:B-1----:R-:W-:Y:S05]  /*24a0*/  @!P0 BRA `(.L_x_43) ;  /* 0x0000006000708947 */ /* 0x002fea0003800000 */
.L_x_138:
[----:B------:R-:W4:Y:S01]  /*24b0*/  LDS.128 R4, [R4+0xf0] ;  /* 0x0000f00004047984 */ /* 0x000f220000000c00 */
[----:B------:R-:W-:Y:S01]  /*24c0*/  ISETP.GE.AND P0, PT, R40, 0x1, PT ;  /* 0x000000012800780c */ /* 0x000fe20003f06270 */
[----:B-1----:R-:W-:Y:S01]  /*24d0*/  VIADD R2, R2, 0x70 ;  /* 0x0000007002027836 */ /* 0x002fe20000000000 */
[----:B------:R-:W-:Y:S01]  /*24e0*/  @!PT LDS RZ, [RZ] ;  /* 0x00000000fffff984 */ /* 0x000fe20000000800 */
[----:B------:R-:W-:Y:S01]  /*24f0*/  @!PT LDS RZ, [RZ] ;  /* 0x00000000fffff984 */ /* 0x000fe20000000800 */
[----:B------:R-:W-:Y:S01]  /*2500*/  @!PT LDS RZ, [RZ] ;  /* 0x00000000fffff984 */ /* 0x000fe20000000800 */
[----:B------:R-:W-:Y:S01]  /*2510*/  @!PT LDS RZ, [RZ] ;  /* 0x00000000fffff984 */ /* 0x000fe20000000800 */
[----:B------:R1:W-:Y:S06]  /*2520*/  MEMBAR.ALL.CTA ;  /* 0x0000000000007992 */ /* 0x0003ec0000008000 */
[----:B-1----:R-:W1:Y:S01]  /*2530*/  FENCE.VIEW.ASYNC.S ;  /* 0x00000000000073c6 */ /* 0x002e620000000000 */
[----:B------:R-:W-:-:S04]  /*2540*/  PRMT R2, RZ, 0x654, R2 ;  /* 0x00000654ff027816 */ /* 0x000fc80000000002 */
[----:B-1----:R1:W-:Y:S01]  /*2550*/  SYNCS.ARRIVE.TRANS64.RED.A1T0 RZ, [R2+URZ], RZ ;  /* 0x000000ff02ff79a7 */ /* 0x0023e200081004ff */
[----:B----4-:R-:W-:-:S13]  /*2560*/  LOP3.LUT P2, RZ, R6, 0x1, RZ, 0xc0, !PT ;  /* 0x0000000106ff7812 */ /* 0x010fda000784c0ff */
[----:B------:R-:W-:Y:S01]  /*2570*/  @P2 SHF.R.U32.HI R3, RZ, 0x10, R5 ;  /* 0x00000010ff032819 */ /* 0x000fe20000011605 */
[----:B------:R-:W-:Y:S01]  /*2580*/  VOTEU.ANY UP0, P2 ;  /* 0x0000000000ff7886 */ /* 0x000fe20001000100 */
[----:B------:R-:W-:Y:S02]  /*2590*/  @P2 MOV R10, R4 ;  /* 0x00000004000a2202 */ /* 0x000fe40000000f00 */
[----:B------:R-:W-:Y:S02]  /*25a0*/  @P2 R2UR.BROADCAST UR4, R3 ;  /* 0x00000000030422ca */ /* 0x000fe400008e0000 */
[----:B------:R-:W-:-:S11]  /*25b0*/  @P2 LOP3.LUT R9, R5, 0xffff, RZ, 0xc0, !PT ;  /* 0x0000ffff05092812 */ /* 0x000fd600078ec0ff */
[----:B------:R-:W-:Y:S01]  /*25c0*/  @UP0 UMOV UR60, UR4 ;  /* 0x00000004003c0c82 */ /* 0x000fe20008000000 */
[----:B-1----:R-:W-:Y:S05]  /*25d0*/  @!P0 BRA `(.L_x_44) ;  /* 0x0000000000b88947 */ /* 0x002fea0003800000 */
[----:B------:R-:W3:Y:S01]  /*25e0*/  LDC.64 R4, c[0x0][0xb18] ;  /* 0x0002c600ff047b82 */ /* 0x000ee20000000a00 */
[----:B------:R-:W-:-:S07]  /*25f0*/  ISETP.NE.AND P3, PT, R40, 0x1, PT ;  /* 0x000000012800780c */ /* 0x000fce0003f65270 */
[----:B------:R-:W1:Y:S08]  /*2600*/  LDC.64 R6, c[0x0][0xb10] ;  /* 0x0002c400ff067b82 */ /* 0x000e700000000a00 */
[----:B------:R-:W2:Y:S08]  /*2610*/  LDC R14, c[0x0][0xb20] ;  /* 0x0002c800ff0e7b82 */ /* 0x000eb00000000800 */
[----:B------:R-:W4:Y:S01]  /*2620*/  LDC R15, c[0x0][0xb0c] ;  /* 0x0002c300ff0f7b82 */ /* 0x000f220000000800 */
[----:B---3--:R-:W-:Y:S01]  /*2630*/  IMAD.HI.U32 R21, R0, R5, RZ ;  /* 0x0000000500157227 */ /* 0x008fe200078e00ff */
[----:B------:R-:W-:-:S03]  /*2640*/  ISETP.NE.AND P0, PT, R4, 0x1, PT ;  /* 0x000000010400780c */ /* 0x000fc60003f05270 */
[----:B------:R-:W-:-:S03]  /*2650*/  IMAD.HI.U32 R5, R9, R5, RZ ;  /* 0x0000000509057227 */ /* 0x000fc600078e00ff */
[----:B------:R-:W3:Y:S01]  /*2660*/  LDC.64 R2, c[0x0][0xb28] ;  /* 0x0002ca00ff027b82 */ /* 0x000ee20000000a00 */
[----:B-1----:R-:W-:-:S04]  /*2670*/  IMAD.HI.U32 R22, R8, R6, RZ ;  /* 0x0000000608167227 */ /* 0x002fc800078e00ff */
[----:B------:R-:W-:Y:S01]  /*2680*/  IMAD.HI.U32 R23, R10, R6, RZ ;  /* 0x000000060a177227 */ /* 0x000fe200078e00ff */
[----:B------:R-:W-:Y:S02]  /*2690*/  SHF.R.U32.HI R22, RZ, R7, R22 ;  /* 0x00000007ff167219 */ /* 0x000fe40000011616 */
[-C--:B--2---:R-:W-:Y:S02]  /*26a0*/  SHF.R.U32.HI R21, RZ, R14.reuse, R21 ;  /* 0x0000000eff157219 */ /* 0x084fe40000011615 */
[----:B------:R-:W-:Y:S02]  /*26b0*/  SHF.R.U32.HI R5, RZ, R14, R5 ;  /* 0x0000000eff057219 */ /* 0x000fe40000011605 */
[----:B------:R-:W-:Y:S02]  /*26c0*/  SEL R21, R0, R21, !P0 ;  /* 0x0000001500157207 */ /* 0x000fe40004000000 */
[----:B------:R-:W-:Y:S02]  /*26d0*/  SHF.R.U32.HI R23, RZ, R7, R23 ;  /* 0x00000007ff177219 */ /* 0x000fe40000011617 */
[----:B----4-:R-:W-:-:S02]  /*26e0*/  ISETP.NE.AND P1, PT, R15, 0x1, PT ;  /* 0x000000010f00780c */ /* 0x010fc40003f25270 */
[----:B------:R-:W-:Y:S02]  /*26f0*/  SEL R5, R9, R5, !P0 ;  /* 0x0000000509057207 */ /* 0x000fe40004000000 */
[----:B------:R-:W-:Y:S02]  /*2700*/  SEL R22, R8, R22, !P1 ;  /* 0x0000001608167207 */ /* 0x000fe40004800000 */
[----:B------:R-:W-:Y:S01]  /*2710*/  SEL R23, R10, R23, !P1 ;  /* 0x000000170a177207 */ /* 0x000fe20004800000 */
[----:B---3--:R-:W-:-:S04]  /*2720*/  IMAD.HI.U32 R20, R21, R2, RZ ;  /* 0x0000000215147227 */ /* 0x008fc800078e00ff */
        /* <DEDUP_REMOVED lines=10> */
[----:B------:R-:W-:-:S04]  /*27d0*/  @!P0 IMAD.HI.U32 R7, R23, R2, RZ ;  /* 0x0000000217078227 */ /* 0x000fc800078e00ff */
[----:B------:R-:W-:Y:S01]  /*27e0*/  IMAD.MOV R2, RZ, RZ, -R6 ;  /* 0x000000ffff027224 */ /* 0x000fe200078e0a06 */
[----:B------:R-:W-:Y:S02]  /*27f0*/  @!P0 SHF.R.U32.HI R3, RZ, R3, R7 ;  /* 0x00000003ff038219 */ /* 0x000fe40000011607 */
[----:B------:R-:W-:Y:S01]  /*2800*/  IADD3 R7, PT, PT, -R5, RZ, RZ ;  /* 0x000000ff05077210 */ /* 0x000fe20007ffe1ff */
[----:B------:R-:W-:Y:S01]  /*2810*/  IMAD R2, R40, R2, R5 ;  /* 0x0000000228027224 */ /* 0x000fe200078e0205 */
        /* <DEDUP_REMOVED lines=10> */
.L_x_44:
[----:B------:R-:W1:Y:S02]  /*28c0*/  LDCU UR4, c[0x0][0xb30] ;  /* 0x00016600ff0477ac */ /* 0x000e640008000800 */
[----:B-1----:R-:W-:-:S09]  /*28d0*/  UISETP.NE.AND UP0, UPT, UR4, 0x1, UPT ;  /* 0x000000010400788c */ /* 0x002fd2000bf05270 */
[----:B------:R-:W-:Y:S05]  /*28e0*/  BRA.U UP0, `(.L_x_45) ;  /* 0x0000000100407547 */ /* 0x000fea000b800000 */
[----:B------:R-:W1:Y:S08]  /*28f0*/  LDC.64 R4, c[0x0][0xb10] ;  /* 0x0002c400ff047b82 */ /* 0x000e700000000a00 */
[----:B------:R-:W2:Y:S08]  /*2900*/  LDC.64 R2, c[0x0][0xb18] ;  /* 0x0002c600ff027b82 */ /* 0x000eb00000000a00 */
[----:B------:R-:W4:Y:S08]  /*2910*/  LDC R6, c[0x0][0xb20] ;  /* 0x0002c800ff067b82 */ /* 0x000f300000000800 */
[----:B------:R-:W3:Y:S01]  /*2920*/  LDC R7, c[0x0][0xb0c] ;  /* 0x0002c300ff077b82 */ /* 0x000ee20000000800 */
[----:B-1----:R-:W-:-:S05]  /*2930*/  IMAD.HI.U32 R4, R10, R4, RZ ;  /* 0x000000040a047227 */ /* 0x002fca00078e00ff */
[----:B------:R-:W-:Y:S01]  /*2940*/  SHF.R.U32.HI R4, RZ, R5, R4 ;  /* 0x00000005ff047219 */ /* 0x000fe20000011604 */
[----:B--2---:R-:W-:Y:S01]  /*2950*/  IMAD.HI.U32 R3, R9, R3, RZ ;  /* 0x0000000309037227 */ /* 0x004fe200078e00ff */
[----:B------:R-:W-:-:S04]  /*2960*/  ISETP.NE.AND P0, PT, R2, 0x1, PT ;  /* 0x000000010200780c */ /* 0x000fc80003f05270 */
[----:B----4-:R-:W-:-:S04]  /*2970*/  SHF.R.U32.HI R3, RZ, R6, R3 ;  /* 0x00000006ff037219 */ /* 0x010fc80000011603 */
[----:B------:R-:W-:Y:S02]  /*2980*/  SEL R3, R9, R3, !P0 ;  /* 0x0000000309037207 */ /* 0x000fe40004000000 */
[----:B---3--:R-:W-:-:S04]  /*2990*/  ISETP.NE.AND P1, PT, R7, 0x1, PT ;  /* 0x000000010700780c */ /* 0x008fc80003f25270 */
[----:B------:R-:W-:-:S05]  /*29a0*/  SEL R4, R10, R4, !P1 ;  /* 0x000000040a047207 */ /* 0x000fca0004800000 */
[----:B------:R-:W-:Y:S02]  /*29b0*/  IMAD.IADD R5, R3, 0x1, -R4 ;  /* 0x0000000103057824 */ /* 0x000fe400078e0a04 */
[----:B------:R-:W-:Y:S02]  /*29c0*/  IMAD.IADD R3, R4, 0x1, -R3 ;  /* 0x0000000104037824 */ /* 0x000fe400078e0a03 */
[----:B------:R-:W-:Y:S02]  /*29d0*/  IMAD R10, R5, R7, R10 ;  /* 0x00000007050a7224 */ /* 0x000fe400078e020a */
[----:B------:R-:W-:-:S07]  /*29e0*/  IMAD R9, R3, R2, R9 ;  /* 0x0000000203097224 */ /* 0x000fce00078e0209 */
.L_x_45:
[----:B------:R-:W-:Y:S01]  /*29f0*/  VIADD R16, R16, 0x1 ;  /* 0x0000000110107836 */ /* 0x000fe20000000000 */
[----:B------:R-:W-:Y:S01]  /*2a00*/  PLOP3.LUT P1, PT, PT, PT, PT, 0x80, 0x8 ;  /* 0x000000000008781c */ /* 0x000fe20003f2f070 */
[----:B------:R-:W-:Y:S02]  /*2a10*/  IMAD.IADD R14, R10, 0x1, R91 ;  /* 0x000000010a0e7824 */ /* 0x000fe400078e025b */
[----:B------:R-:W-:Y:S01]  /*2a20*/  IMAD.IADD R15, R9, 0x1, R90 ;  /* 0x00000001090f7824 */ /* 0x000fe200078e025a */
[----:B------:R-:W-:-:S04]  /*2a30*/  ISETP.NE.AND P0, PT, R16, 0x2, PT ;  /* 0x000000021000780c */ /* 0x000fc80003f05270 */
[----:B------:R-:W-:Y:S02]  /*2a40*/  SEL R2, RZ, 0x1, P0 ;  /* 0x00000001ff027807 */ /* 0x000fe40000000000 */
[----:B------:R-:W-:Y:S02]  /*2a50*/  SEL R16, R16, RZ, P0 ;  /* 0x000000ff10107207 */ /* 0x000fe40000000000 */
[----:B------:R-:W-:Y:S01]  /*2a60*/  LOP3.LUT R13, R13, R2, RZ, 0x3c, !PT ;  /* 0x000000020d0d7212 */ /* 0x000fe200078e3cff */
[----:B------:R-:W-:Y:S06]  /*2a70*/  @P2 BRA `(.L_x_46) ;  /* 0xffffffec00302947 */ /* 0x000fec000383ffff */
[----:B------:R-:W-:Y:S01]  /*2a80*/  UIADD3 UR21, UPT, UPT, UR21, 0x10, URZ ;  /* 0x0000001015157890 */ /* 0x000fe2000fffe0ff */
[----:B------:R-:W-:-:S03]  /*2a90*/  SHF.L.U32 R2, R17, 0x1f, RZ ;  /* 0x0000001f11027819 */ /* 0x000fc600000006ff */
[----:B------:R-:W-:-:S09]  /*2aa0*/  ULEA UR4, UR23, UR21, 0x3 ;  /* 0x0000001517047291 */ /* 0x000fd2000f8e18ff */
[----:B------:R-:W1:Y:S02]  /*2ab0*/  SYNCS.PHASECHK.TRANS64.TRYWAIT P0, [UR4], R2 ;  /* 0x00000002ff0075a7 */ /* 0x000e640008001104 */
[----:B-1----:R-:W-:Y:S05]  /*2ac0*/  @!P0 BRA `(.L_x_47) ;  /* 0x0000005800fc8947 */ /* 0x002fea0003800000 */
.L_x_140:
[----:B------:R-:W-:-:S04]  /*2ad0*/  UIADD3 UR4, UPT, UPT, UR23, 0x1, URZ ;  /* 0x0000000117047890 */ /* 0x000fc8000fffe0ff */
[----:B------:R-:W-:-:S04]  /*2ae0*/  UISETP.NE.AND UP0, UPT, UR4, 0x2, UPT ;  /* 0x000000020400788c */ /* 0x000fc8000bf05270 */
[----:B------:R-:W-:Y:S02]  /*2af0*/  USEL UR5, URZ, 0x1, UP0 ;  /* 0x00000001ff057887 */ /* 0x000fe40008000000 */
[----:B------:R-:W-:-:S04]  /*2b00*/  USEL UR4, UR4, URZ, UP0 ;  /* 0x000000ff04047287 */ /* 0x000fc80008000000 */
[----:B------:R-:W-:Y:S01]  /*2b10*/  ULEA UR4, UR4, UR21, 0x3 ;  /* 0x0000001504047291 */ /* 0x000fe2000f8e18ff */
[----:B-1----:R-:W-:-:S04]  /*2b20*/  LOP3.LUT R2, R17, UR5, RZ, 0x3c, !PT ;  /* 0x0000000511027c12 */ /* 0x002fc8000f8e3cff */
[----:B------:R-:W-:Y:S01]  /*2b30*/  SHF.L.U32 R2, R2, 0x1f, RZ ;  /* 0x0000001f02027819 */ /* 0x000fe200000006ff */
[----:B---3--:R-:W-:-:S07]  /*2b40*/  IMAD.U32 R0, RZ, RZ, UR4 ;  /* 0x00000004ff007e24 */ /* 0x008fce000f8e00ff */
.L_x_48:
[----:B-1----:R1:W2:Y:S02]  /*2b50*/  SYNCS.PHASECHK.TRANS64.TRYWAIT P0, [R0+URZ], R2 ;  /* 0x00000002000075a7 */ /* 0x0022a400080011ff */
[----:B--2---:R-:W-:Y:S05]  /*2b60*/  @!P0 NANOSLEEP.SYNCS 0x989680 ;  /* 0x009896800000895d */ /* 0x004fea0003900000 */
[----:B------:R-:W2:Y:S02]  /*2b70*/  @!P0 SYNCS.PHASECHK.TRANS64 P0, [R0+URZ], R2 ;  /* 0x00000002000085a7 */ /* 0x000ea400080010ff */
[----:B--2---:R-:W-:Y:S05]  /*2b80*/  @P0 EXIT ;  /* 0x000000000000094d */ /* 0x004fea0003800000 */
[----:B------:R-:W-:Y:S05]  /*2b90*/  BRA `(.L_x_48) ;  /* 0xfffffffc00ec7947 */ /* 0x000fea000383ffff */
.L_x_22:
[----:B------:R-:W-:-:S04]  /*2ba0*/  UISETP.NE.AND UP1, UPT, UR53, URZ, UPT ;  /* 0x000000ff3500728c */ /* 0x000fc8000bf25270 */
[----:B------:R-:W-:-:S09]  /*2bb0*/  UISETP.NE.OR UP1, UPT, UR10, 0x1, UP1 ;  /* 0x000000010a00788c */ /* 0x000fd20008f25670 */
[----:B------:R-:W-:Y:S05]  /*2bc0*/  BRA.U UP1, `(.L_x_49) ;  /* 0x00000005014c7547 */ /* 0x000fea000b800000 */
[----:B------:R-:W-:Y:S01]  /*2bd0*/  HFMA2 R11, -RZ, RZ, 0, 0 ;  /* 0x00000000ff0b7431 */ /* 0x000fe200000001ff */
[----:B------:R-:W-:Y:S01]  /*2be0*/  ISETP.GE.U32.AND P2, PT, R10, 0x2, PT ;  /* 0x000000020a00780c */ /* 0x000fe20003f46070 */
[----:B------:R-:W-:Y:S01]  /*2bf0*/  IMAD.MOV.U32 R12, RZ, RZ, 0x1 ;  /* 0x00000001ff0c7424 */ /* 0x000fe200078e00ff */
[----:B------:R-:W-:Y:S01]  /*2c00*/  CS2R R8, SRZ ;  /* 0x0000000000087805 */ /* 0x000fe2000001ff00 */
[----:B------:R-:W-:Y:S01]  /*2c10*/  IMAD.MOV.U32 R3, RZ, RZ, RZ ;  /* 0x000000ffff037224 */ /* 0x000fe200078e00ff */
[----:B------:R-:W-:Y:S01]  /*2c20*/  UMOV UR6, 0x400 ;  /* 0x0000040000067882 */ /* 0x000fe20000000000 */
[----:B------:R-:W-:Y:S01]  /*2c30*/  UMOV UR5, URZ ;  /* 0x000000ff00057c82 */ /* 0x000fe20008000000 */
[----:B------:R-:W-:-:S12]  /*2c40*/  ULEA UR6, UR53, UR6, 0x18 ;  /* 0x0000000635067291 */ /* 0x000fd8000f8ec0ff */
.L_x_53:
[----:B------:R-:W-:Y:S02]  /*2c50*/  LEA R0, R3, UR6, 0x3 ;  /* 0x0000000603007c11 */ /* 0x000fe4000f8e18ff */
[----:B------:R-:W-:-:S03]  /*2c60*/  SHF.L.U32 R4, R8, 0x1f, RZ ;  /* 0x0000001f08047819 */ /* 0x000fc600000006ff */
[----:B------:R-:W-:Y:S01]  /*2c70*/  VIADD R5, R0, 0xd0 ;  /* 0x000000d000057836 */ /* 0x000fe20000000000 */
[----:B------:R-:W1:Y:S02]  /*2c80*/  SYNCS.PHASECHK.TRANS64.TRYWAIT P0, [R0+URZ+0xc0], R4 ;  /* 0x0000c004000075a7 */ /* 0x000e6400080011ff */
[----:B-1----:R-:W-:Y:S05]  /*2c90*/  @!P0 BRA `(.L_x_50) ;  /* 0x0000005800a08947 */ /* 0x002fea0003800000 */
.L_x_141:
[----:B------:R-:W-:Y:S01]  /*2ca0*/  ULEA UR4, UR5, UR6, 0x3 ;  /* 0x0000000605047291 */ /* 0x000fe2000f8e18ff */
[----:B-1----:R-:W-:Y:S01]  /*2cb0*/  PRMT R0, RZ, 0x654, R5 ;  /* 0x00000654ff007816 */ /* 0x002fe20000000005 */
[----:B------:R-:W-:Y:S01]  /*2cc0*/  @!P2 IMAD.MOV.U32 R4, RZ, RZ, 0x10 ;  /* 0x00000010ff04a424 */ /* 0x000fe200078e00ff */
[----:B------:R-:W-:Y:S01]  /*2cd0*/  SHF.L.U32 R5, R12, 0x1f, RZ ;  /* 0x0000001f0c057819 */ /* 0x000fe200000006ff */
[----:B------:R-:W-:Y:S01]  /*2ce0*/  UIADD3 UR7, UPT, UPT, UR4, 0x60, URZ ;  /* 0x0000006004077890 */ /* 0x000fe2000fffe0ff */
[----:B------:R1:W-:Y:S05]  /*2cf0*/  SYNCS.ARRIVE.TRANS64.RED.A1T0 RZ, [R0+URZ], RZ ;  /* 0x000000ff00ff79a7 */ /* 0x0003ea00081004ff */
[----:B------:R-:W-:Y:S01]  /*2d00*/  IMAD.U32 R6, RZ, RZ, UR7 ;  /* 0x00000007ff067e24 */ /* 0x000fe2000f8e00ff */
[----:B------:R-:W2:Y:S04]  /*2d10*/  SYNCS.PHASECHK.TRANS64.TRYWAIT P0, [UR4+0x70], R5 ;  /* 0x00007005ff0075a7 */ /* 0x000ea80008001104 */
[----:B------:R-:W-:Y:S01]  /*2d20*/  PRMT R6, R10, 0x654, R6 ;  /* 0x000006540a067816 */ /* 0x000fe20000000006 */
[----:B-12---:R-:W-:Y:S06]  /*2d30*/  @!P0 BRA `(.L_x_51) ;  /* 0x00000058008c8947 */ /* 0x006fec0003800000 */
.L_x_143:
[----:B------:R-:W-:Y:S01]  /*2d40*/  ULEA UR8, UR5, UR6, 0x4 ;  /* 0x0000000605087291 */ /* 0x000fe2000f8e20ff */
[----:B------:R-:W-:Y:S01]  /*2d50*/  SEL R2, R6, R2, !P2 ;  /* 0x0000000206027207 */ /* 0x000fe20005000000 */
[----:B------:R-:W-:Y:S01]  /*2d60*/  UIADD3 UR9, UPT, UPT, UR4, 0x60, URZ ;  /* 0x0000006004097890 */ /* 0x000fe2000fffe0ff */
[----:B-1----:R-:W-:Y:S01]  /*2d70*/  LEA R0, R11, UR6, 0x3 ;  /* 0x000000060b007c11 */ /* 0x002fe2000f8e18ff */
[----:B------:R-:W-:Y:S01]  /*2d80*/  UIADD3 UR8, UPT, UPT, UR8, 0xf0, URZ ;  /* 0x000000f008087890 */ /* 0x000fe2000fffe0ff */
[----:B------:R1:W-:Y:S01]  /*2d90*/  @!P2 SYNCS.ARRIVE.TRANS64.RED RZ, [R2+URZ], R4 ;  /* 0x0000000402ffa9a7 */ /* 0x0003e200080004ff */
[----:B------:R-:W-:Y:S01]  /*2da0*/  UIADD3 UR4, UPT, UPT, UR5, 0x1, URZ ;  /* 0x0000000105047890 */ /* 0x000fe2000fffe0ff */
[----:B------:R-:W-:-:S03]  /*2db0*/  VIADD R3, R3, 0x1 ;  /* 0x0000000103037836 */ /* 0x000fc60000000000 */
[----:B------:R-:W-:Y:S02]  /*2dc0*/  UISETP.NE.AND UP0, UPT, UR4, 0x2, UPT ;  /* 0x000000020400788c */ /* 0x000fe4000bf05270 */
[----:B------:R-:W-:Y:S01]  /*2dd0*/  ISETP.NE.AND P0, PT, R3, 0x2, PT ;  /* 0x000000020300780c */ /* 0x000fe20003f05270 */
[----:B------:R-:W-:Y:S06]  /*2de0*/  UGETNEXTWORKID.BROADCAST [UR8], [UR9] ;  /* 0x00000000080073ca */ /* 0x000fec0008000100 */
[----:B------:R-:W-:Y:S02]  /*2df0*/  USEL UR7, URZ, 0x1, UP0 ;  /* 0x00000001ff077887 */ /* 0x000fe40008000000 */
[----:B------:R-:W-:-:S04]  /*2e00*/  USEL UR5, UR4, URZ, UP0 ;  /* 0x000000ff04057287 */ /* 0x000fc80008000000 */
[----:B------:R-:W-:Y:S02]  /*2e10*/  LOP3.LUT R12, R12, UR7, RZ, 0x3c, !PT ;  /* 0x000000070c0c7c12 */ /* 0x000fe4000f8e3cff */
[----:B-1----:R-:W-:-:S04]  /*2e20*/  SHF.L.U32 R4, R9, 0x1f, RZ ;  /* 0x0000001f09047819 */ /* 0x002fc800000006ff */
[----:B------:R-:W1:Y:S02]  /*2e30*/  SYNCS.PHASECHK.TRANS64.TRYWAIT P1, [R0+URZ+0x60], R4 ;  /* 0x00006004000075a7 */ /* 0x000e6400080211ff */
[----:B-1----:R-:W-:Y:S05]  /*2e40*/  @!P1 BRA `(.L_x_52) ;  /* 0x0000005800609947 */ /* 0x002fea0003800000 */
.L_x_144:
[----:B-1----:R-:W-:Y:S01]  /*2e50*/  LEA R4, R11, UR6, 0x4 ;  /* 0x000000060b047c11 */ /* 0x002fe2000f8e20ff */
[----:B------:R-:W-:Y:S01]  /*2e60*/  VIADD R0, R0, 0x70 ;  /* 0x0000007000007836 */ /* 0x000fe20000000000 */
[----:B------:R-:W-:Y:S01]  /*2e70*/  SEL R3, R3, RZ, P0 ;  /* 0x000000ff03037207 */ /* 0x000fe20000000000 */
[----:B------:R-:W-:-:S03]  /*2e80*/  VIADD R11, R11, 0x1 ;  /* 0x000000010b0b7836 */ /* 0x000fc60000000000 */
[----:B------:R-:W1:Y:S01]  /*2e90*/  LDS.128 R4, [R4+0xf0] ;  /* 0x0000f00004047984 */ /* 0x000e620000000c00 */
[----:B------:R-:W-:Y:S02]  /*2ea0*/  PRMT R0, RZ, 0x654, R0 ;  /* 0x00000654ff007816 */ /* 0x000fe40000000000 */
[C---:B------:R-:W-:Y:S01]  /*2eb0*/  ISETP.NE.AND P1, PT, R11.reuse, 0x2, PT ;  /* 0x000000020b00780c */ /* 0x040fe20003f25270 */
[----:B------:R-:W-:Y:S01]  /*2ec0*/  @!PT LDS RZ, [RZ] ;  /* 0x00000000fffff984 */ /* 0x000fe20000000800 */
[----:B------:R-:W-:Y:S01]  /*2ed0*/  @!PT LDS RZ, [RZ] ;  /* 0x00000000fffff984 */ /* 0x000fe20000000800 */
[----:B------:R-:W-:Y:S01]  /*2ee0*/  @!PT LDS RZ, [RZ] ;  /* 0x00000000fffff984 */ /* 0x000fe20000000800 */
[----:B------:R-:W-:Y:S01]  /*2ef0*/  @!PT LDS RZ, [RZ] ;  /* 0x00000000fffff984 */ /* 0x000fe20000000800 */
[----:B------:R2:W-:Y:S06]  /*2f00*/  MEMBAR.ALL.CTA ;  /* 0x0000000000007992 */ /* 0x0005ec0000008000 */
[----:B--2---:R-:W2:Y:S01]  /*2f10*/  FENCE.VIEW.ASYNC.S ;  /* 0x00000000000073c6 */ /* 0x004ea20000000000 */
[----:B------:R-:W-:Y:S01]  /*2f20*/  SEL R11, R11, RZ, P1 ;  /* 0x000000ff0b0b7207 */ /* 0x000fe20000800000 */
[----:B--2---:R2:W-:Y:S01]  /*2f30*/  SYNCS.ARRIVE.TRANS64.RED.A1T0 RZ, [R0+URZ], RZ ;  /* 0x000000ff00ff79a7 */ /* 0x0045e200081004ff */
[----:B-1----:R-:W-:-:S02]  /*2f40*/  LOP3.LUT P3, RZ, R6, 0x1, RZ, 0xc0, !PT ;  /* 0x0000000106ff7812 */ /* 0x002fc4000786c0ff */
[----:B------:R-:W-:-:S04]  /*2f50*/  SEL R4, RZ, 0x1, P1 ;  /* 0x00000001ff047807 */ /* 0x000fc80000800000 */
[----:B------:R-:W-:Y:S02]  /*2f60*/  LOP3.LUT R9, R9, R4, RZ, 0x3c, !PT ;  /* 0x0000000409097212 */ /* 0x000fe400078e3cff */
[----:B--2---:R-:W-:-:S04]  /*2f70*/  SEL R0, RZ, 0x1, P0 ;  /* 0x00000001ff007807 */ /* 0x004fc80000000000 */
[----:B------:R-:W-:Y:S01]  /*2f80*/  LOP3.LUT R8, R8, R0, RZ, 0x3c, !PT ;  /* 0x0000000008087212 */ /* 0x000fe200078e3cff */
[----:B------:R-:W-:Y:S06]  /*2f90*/  @P3 BRA `(.L_x_53) ;  /* 0xfffffffc002c3947 */ /* 0x000fec000383ffff */
[----:B------:R-:W-:Y:S01]  /*2fa0*/  ULEA UR4, UR5, UR6, 0x3 ;  /* 0x0000000605047291 */ /* 0x000fe2000f8e18ff */
[----:B------:R-:W-:-:S08]  /*2fb0*/  SHF.L.U32 R2, R12, 0x1f, RZ ;  /* 0x0000001f0c027819 */ /* 0x000fd000000006ff */
[----:B------:R-:W1:Y:S02]  /*2fc0*/  SYNCS.PHASECHK.TRANS64 P0, [UR4+0x70], R2 ;  /* 0x00007002ff0075a7 */ /* 0x000e640008001004 */
[----:B-1----:R-:W-:Y:S05]  /*2fd0*/  @P0 BRA `(.L_x_54) ;  /* 0x0000000000080947 */ /* 0x002fea0003800000 */
[----:B------:R-:W1:Y:S02]  /*2fe0*/  SYNCS.PHASECHK.TRANS64.TRYWAIT P0, [UR4+0x70], R2 ;  /* 0x00007002ff0075a7 */ /* 0x000e640008001104 */
[----:B-1----:R-:W-:Y:S05]  /*2ff0*/  @!P0 BRA `(.L_x_55) ;  /* 0x0000005800088947 */ /* 0x002fea0003800000 */
.L_x_54:
[----:B------:R-:W-:-:S04]  /*3000*/  UIADD3 UR7, UPT, UPT, UR5, 0x1, URZ ;  /* 0x0000000105077890 */ /* 0x000fc8000fffe0ff */
[----:B------:R-:W-:-:S04]  /*3010*/  UISETP.NE.AND UP0, UPT, UR7, 0x2, UPT ;  /* 0x000000020700788c */ /* 0x000fc8000bf05270 */
[----:B------:R-:W-:Y:S02]  /*3020*/  USEL UR8, URZ, 0x1, UP0 ;  /* 0x00000001ff087887 */ /* 0x000fe40008000000 */
[----:B------:R-:W-:-:S04]  /*3030*/  USEL UR7, UR7, URZ, UP0 ;  /* 0x000000ff07077287 */ /* 0x000fc80008000000 */
[----:B------:R-:W-:Y:S01]  /*3040*/  ULEA UR7, UR7, UR6, 0x3 ;  /* 0x0000000607077291 */ /* 0x000fe2000f8e18ff */
[----:B-1----:R-:W-:-:S04]  /*3050*/  LOP3.LUT R2, R12, UR8, RZ, 0x3c, !PT ;  /* 0x000000080c027c12 */ /* 0x002fc8000f8e3cff */
[----:B------:R-:W-:-:S04]  /*3060*/  SHF.L.U32 R0, R2, 0x1f, RZ ;  /* 0x0000001f02007819 */ /* 0x000fc800000006ff */
[----:B------:R-:W1:Y:S02]  /*3070*/  SYNCS.PHASECHK.TRANS64 P0, [UR7+0x70], R0 ;  /* 0x00007000ff0075a7 */ /* 0x000e640008001007 */
[----:B-1----:R-:W-:Y:S05]  /*3080*/  @P0 EXIT ;  /* 0x000000000000094d */ /* 0x002fea0003800000 */
[----:B------:R-:W-:Y:S02]  /*3090*/  SHF.L.U32 R2, R2, 0x1f, RZ ;  /* 0x0000001f02027819 */ /* 0x000fe400000006ff */
[----:B------:R-:W-:-:S07]  /*30a0*/  MOV R0, UR7 ;  /* 0x0000000700007c02 */ /* 0x000fce0008000f00 */
.L_x_56:
[----:B-1----:R1:W2:Y:S02]  /*30b0*/  SYNCS.PHASECHK.TRANS64.TRYWAIT P0, [R0+URZ+0x70], R2 ;  /* 0x00007002000075a7 */ /* 0x0022a400080011ff */
[----:B--2---:R-:W-:Y:S05]  /*30c0*/  @!P0 NANOSLEEP.SYNCS 0x989680 ;  /* 0x009896800000895d */ /* 0x004fea0003900000 */
[----:B------:R-:W2:Y:S02]  /*30d0*/  @!P0 SYNCS.PHASECHK.TRANS64 P0, [R0+URZ+0x70], R2 ;  /* 0x00007002000085a7 */ /* 0x000ea400080010ff */
[----:B--2---:R-:W-:Y:S05]  /*30e0*/  @P0 EXIT ;  /* 0x000000000000094d */ /* 0x004fea0003800000 */
[----:B------:R-:W-:Y:S05]  /*30f0*/  BRA `(.L_x_56) ;  /* 0xfffffffc00ec7947 */ /* 0x000fea000383ffff */
.L_x_49:
[----:B------:R-:W-:Y:S05]  /*3100*/  BRA.U UP4, `(.L_x_57) ;  /* 0x00000019044c7547 */ /* 0x000fea000b800000 */
[----:B------:R-:W-:Y:S01]  /*3110*/  UMOV UR4, 0x40 ;  /* 0x0000004000047882 */ /* 0x000fe20000000000 */
[----:B------:R-:W-:Y:S01]  /*3120*/  NOP ;  /* 0x0000000000007918 */ /* 0x000fe20000000000 */
[----:B------:R-:W-:Y:S01]  /*3130*/  ULEA UR5, UR53, UR4, 0x18 ;  /* 0x0000000435057291 */ /* 0x000fe2000f8ec0ff */
[----:B------:R-:W-:Y:S02]  /*3140*/  UMOV UR6, 0x400 ;  /* 0x0000040000067882 */ /* 0x000fe40000000000 */
[----:B------:R-:W-:-:S06]  /*3150*/  ULEA UR6, UR53, UR6, 0x18 ;  /* 0x0000000635067291 */ /* 0x000fcc000f8ec0ff */
[----:B------:R-:W1:Y:S02]  /*3160*/  LDS.U8 R2, [UR5+0x1c] ;  /* 0x00001c05ff027984 */ /* 0x000e640008000000 */
[----:B-1----:R-:W-:-:S13]  /*3170*/  ISETP.NE.AND P0, PT, R2, RZ, PT ;  /* 0x000000ff0200720c */ /* 0x002fda0003f05270 */
[----:B------:R-:W-:Y:S05]  /*3180*/  @P0 BRA `(.L_x_58) ;  /* 0x0000000400180947 */ /* 0x000fea0003800000 */
[----:B------:R-:W-:Y:S01]  /*3190*/  R2UR UR4, R12 ;  /* 0x000000000c0472ca */ /* 0x000fe200000e0000 */
[----:B------:R-:W-:-:S12]  /*31a0*/  UIADD3 UR7, UPT, UPT, UR5, 0x8, URZ ;  /* 0x0000000805077890 */ /* 0x000fd8000fffe0ff */
[----:B------:R-:W-:-:S09]  /*31b0*/  UISETP.NE.U32.AND UP0, UPT, UR4, 0x1, UPT ;  /* 0x000000010400788c */ /* 0x000fd2000bf05070 */
[----:B------:R-:W-:Y:S05]  /*31c0*/  BRA.U !UP0, `(.L_x_59) ;  /* 0x0000000108a47547 */ /* 0x000fea000b800000 */
[----:B------:R-:W-:Y:S01]  /*31d0*/  ELECT P0, URZ, PT ;  /* 0x0000000000ff782f */ /* 0x000fe20003800000 */
[----:B------:R-:W-:-:S12]  /*31e0*/  BSSY B0, `(.L_x_59) ;  /* 0x0000027000007945 */ /* 0x000fd80003800000 */
[----:B------:R-:W-:Y:S05]  /*31f0*/  @!P0 BRA `(.L_x_60) ;  /* 0x0000000000948947 */ /* 0x000fea0003800000 */
[----:B------:R-:W-:-:S05]  /*3200*/  UMOV UR4, 0x10 ;  /* 0x0000001000047882 */ /* 0x000fca0000000000 */
[----:B------:R-:W-:Y:S04]  /*3210*/  DEPBAR.LE SB1, 0x36 ;  /* 0x00009d800000791a */ /* 0x000fe80000000000 */
[----:B------:R-:W1:Y:S02]  /*3220*/  UTCATOMSWS.2CTA.FIND_AND_SET.ALIGN UP1, UR4, UR4 ;  /* 0x00000004000475e3 */ /* 0x000e640008220800 */
[----:B-1----:R-:W-:Y:S01]  /*3230*/  MOV R10, UR4 ;  /* 0x00000004000a7c02 */ /* 0x002fe20008000f00 */
[----:B------:R-:W-:Y:S06]  /*3240*/  BRA.U UP1, `(.L_x_61) ;  /* 0x0000000101187547 */ /* 0x000fec000b800000 */
.L_x_62:
[----:B------:R-:W-:Y:S05]  /*3250*/  NANOSLEEP 0x64 ;  /* 0x000000640000795d */ /* 0x000fea0003800000 */
[----:B------:R-:W-:-:S05]  /*3260*/  UMOV UR4, 0x10 ;  /* 0x0000001000047882 */ /* 0x000fca0000000000 */
[----:B------:R-:W-:Y:S04]  /*3270*/  DEPBAR.LE SB1, 0x36 ;  /* 0x00009d800000791a */ /* 0x000fe80000000000 */
[----:B------:R-:W1:Y:S02]  /*3280*/  UTCATOMSWS.2CTA.FIND_AND_SET.ALIGN UP1, UR4, UR4 ;  /* 0x00000004000475e3 */ /* 0x000e640008220800 */
[----:B-1----:R-:W-:Y:S01]  /*3290*/  MOV R10, UR4 ;  /* 0x00000004000a7c02 */ /* 0x002fe20008000f00 */
[----:B------:R-:W-:Y:S05]  /*32a0*/  BRA.U !UP1, `(.L_x_62) ;  /* 0xfffffffd09e87547 */ /* 0x000fea000b83ffff */
.L_x_61:
[----:B------:R-:W1:Y:S01]  /*32b0*/  LDS R5, [UR5+0x10] ;  /* 0x00001005ff057984 */ /* 0x000e620008000800 */
[----:B------:R-:W-:Y:S01]  /*32c0*/  R2UR UR4, R11 ;  /* 0x000000000b0472ca */ /* 0x000fe200000e0000 */
[----:B------:R-:W-:-:S04]  /*32d0*/  IMAD.U32 R3, RZ, RZ, UR6 ;  /* 0x00000006ff037e24 */ /* 0x000fc8000f8e00ff */
[----:B------:R-:W-:-:S08]  /*32e0*/  VIADD R3, R3, 0x110 ;  /* 0x0000011003037836 */ /* 0x000fd00000000000 */
[----:B------:R-:W-:Y:S02]  /*32f0*/  MOV R2, UR4 ;  /* 0x0000000400027c02 */ /* 0x000fe40008000f00 */
[----:B-1----:R-:W-:-:S04]  /*3300*/  SHF.L.U32 R5, R5, 0x1f, RZ ;  /* 0x0000001f05057819 */ /* 0x002fc800000006ff */
[----:B------:R-:W1:Y:S02]  /*3310*/  SYNCS.PHASECHK.TRANS64.TRYWAIT P0, [UR5+0x8], R5 ;  /* 0x00000805ff0075a7 */ /* 0x000e640008001105 */
[----:B-1----:R-:W-:Y:S05]  /*3320*/  @P0 BRA `(.L_x_63) ;  /* 0x0000000000080947 */ /* 0x002fea0003800000 */
[----:B------:R-:W1:Y:S02]  /*3330*/  SYNCS.PHASECHK.TRANS64.TRYWAIT P0, [UR5+0x8], R5 ;  /* 0x00000805ff0075a7 */ /* 0x000e640008001105 */
[----:B-1----:R-:W-:Y:S05]  /*3340*/  @!P0 BRA `(.L_x_64) ;  /* 0x00000054004c8947 */ /* 0x002fea0003800000 */
.L_x_63:
[----:B------:R-:W-:Y:S01]  /*3350*/  R2UR UR4, R11 ;  /* 0x000000000b0472ca */ /* 0x000fe200000e0000 */
[----:B-1----:R-:W-:Y:S02]  /*3360*/  HFMA2 R4, -RZ, RZ, 0, 5.9604644775390625e-08 ;  /* 0x00000001ff047431 */ /* 0x002fe400000001ff */
[----:B------:R-:W-:Y:S01]  /*3370*/  IMAD.MOV.U32 R7, RZ, RZ, 0xffff ;  /* 0x0000ffffff077424 */ /* 0x000fe200078e00ff */
[----:B------:R-:W-:Y:S01]  /*3380*/  PRMT R2, R2, 0x654, R3 ;  /* 0x0000065402027816 */ /* 0x000fe20000000003 */
[----:B------:R-:W-:Y:S02]  /*3390*/  IMAD.MOV.U32 R5, RZ, RZ, 0x4 ;  /* 0x00000004ff057424 */ /* 0x000fe400078e00ff */
[----:B------:R-:W-:Y:S01]  /*33a0*/  IMAD.SHL.U32 R9, R10, 0x20, RZ ;  /* 0x000000200a097824 */ /* 0x000fe200078e00ff */
[-C--:B------:R-:W-:Y:S02]  /*33b0*/  SHF.L.U32 R7, R7, R10.reuse, RZ ;  /* 0x0000000a07077219 */ /* 0x080fe400000006ff */
[----:B------:R-:W-:-:S03]  /*33c0*/  SHF.L.U32 R6, R4, R10, RZ ;  /* 0x0000000a04067219 */ /* 0x000fc600000006ff */
[----:B------:R-:W-:-:S06]  /*33d0*/  UPRMT UR4, UR4, 0x654, UR7 ;  /* 0x0000065404047896 */ /* 0x000fcc0008000007 */
[----:B------:R-:W-:-:S03]  /*33e0*/  MOV R3, UR4 ;  /* 0x0000000400037c02 */ /* 0x000fc60008000f00 */
[----:B------:R1:W-:Y:S01]  /*33f0*/  SYNCS.ARRIVE.TRANS64.RED RZ, [UR4], R5 ;  /* 0x00000005ffff79a7 */ /* 0x0003e20008000404 */
[----:B------:R1:W-:Y:S04]  /*3400*/  STS [UR6+0x110], R9 ;  /* 0x00011009ff007988 */ /* 0x0003e80008000806 */
[----:B------:R1:W-:Y:S04]  /*3410*/  STAS [R2.64], R10 ;  /* 0x0000000a02007dbd */ /* 0x0003e8000c0008ff */
[----:B------:R1:W-:Y:S04]  /*3420*/  ATOMS.OR RZ, [UR5+0x14], R7 ;  /* 0x00001407ffff798c */ /* 0x0003e8000b000005 */
[----:B------:R1:W-:Y:S04]  /*3430*/  ATOMS.OR RZ, [UR5+0x18], R6 ;  /* 0x00001806ffff798c */ /* 0x0003e8000b000005 */
[----:B------:R1:W-:Y:S02]  /*3440*/  ATOMS.XOR RZ, [UR5+0x10], R4 ;  /* 0x00001004ffff798c */ /* 0x0003e4000b800005 */
.L_x_60:
[----:B------:R-:W-:Y:S05]  /*3450*/  BSYNC B0 ;  /* 0x0000000000007941 */ /* 0x000fea0003800000 */
.L_x_59:
[----:B------:R-:W-:Y:S05]  /*3460*/  BRA.U UP0, `(.L_x_65) ;  /* 0x0000000100707547 */ /* 0x000fea000b800000 */
[----:B------:R-:W-:-:S03]  /*3470*/  UMOV UR4, 0xffffffff ;  /* 0xffffffff00047882 */ /* 0x000fc60000000000 */
[----:B------:R-:W-:Y:S05]  /*3480*/  BRA.DIV UR4, `(.L_x_66) ;  /* 0x0000005604147947 */ /* 0x000fea000b800000 */
[----:B------:R-:W-:-:S13]  /*3490*/  ELECT P6, URZ, PT ;  /* 0x0000000000ff782f */ /* 0x000fda00038c0000 */
.L_x_148:
[----:B------:R-:W-:Y:S05]  /*34a0*/  @!P6 BRA `(.L_x_65) ;  /* 0x000000000060e947 */ /* 0x000fea0003800000 */
[----:B-1----:R-:W1:Y:S02]  /*34b0*/  LDS R3, [UR5+0x10] ;  /* 0x00001005ff037984 */ /* 0x002e640008000800 */
[----:B-1----:R-:W-:-:S04]  /*34c0*/  SHF.L.U32 R3, R3, 0x1f, RZ ;  /* 0x0000001f03037819 */ /* 0x002fc800000006ff */
[----:B------:R-:W1:Y:S02]  /*34d0*/  SYNCS.PHASECHK.TRANS64.TRYWAIT P0, [UR5+0x8], R3 ;  /* 0x00000803ff0075a7 */ /* 0x000e640008001105 */
[----:B-1----:R-:W-:Y:S05]  /*34e0*/  @P0 BRA `(.L_x_67) ;  /* 0x0000000000080947 */ /* 0x002fea0003800000 */
[----:B------:R-:W1:Y:S02]  /*34f0*/  SYNCS.PHASECHK.TRANS64.TRYWAIT P0, [UR5+0x8], R3 ;  /* 0x00000803ff0075a7 */ /* 0x000e640008001105 */
[----:B-1----:R-:W-:Y:S05]  /*3500*/  @!P0 BRA `(.L_x_68) ;  /* 0x0000005400148947 */ /* 0x002fea0003800000 */
.L_x_67:
[----:B------:R-:W2:Y:S01]  /*3510*/  LDS R5, [UR6+0x110] ;  /* 0x00011006ff057984 */ /* 0x000ea20008000800 */
[----:B------:R-:W-:Y:S01]  /*3520*/  R2UR UR4, R11 ;  /* 0x000000000b0472ca */ /* 0x000fe200000e0000 */
[----:B-1----:R-:W-:Y:S02]  /*3530*/  IMAD.MOV.U32 R3, RZ, RZ, 0xffff ;  /* 0x0000ffffff037424 */ /* 0x002fe400078e00ff */
[----:B------:R-:W-:-:S10]  /*3540*/  IMAD.MOV.U32 R2, RZ, RZ, 0x1 ;  /* 0x00000001ff027424 */ /* 0x000fd400078e00ff */
[----:B------:R-:W-:Y:S01]  /*3550*/  UPRMT UR4, UR4, 0x654, UR7 ;  /* 0x0000065404047896 */ /* 0x000fe20008000007 */
[----:B--2---:R-:W-:Y:S01]  /*3560*/  IMAD.SHL.U32 R4, R5, 0x20, RZ ;  /* 0x0000002005047824 */ /* 0x004fe200078e00ff */
[-C--:B------:R-:W-:Y:S02]  /*3570*/  SHF.L.U32 R3, R3, R5.reuse, RZ ;  /* 0x0000000503037219 */ /* 0x080fe400000006ff */
[----:B------:R-:W-:Y:S02]  /*3580*/  SHF.L.U32 R5, R2, R5, RZ ;  /* 0x0000000502057219 */ /* 0x000fe400000006ff */
[----:B------:R2:W-:Y:S04]  /*3590*/  STS [UR6+0x110], R4 ;  /* 0x00011004ff007988 */ /* 0x0005e80008000806 */
[----:B------:R2:W-:Y:S04]  /*35a0*/  ATOMS.OR RZ, [UR5+0x14], R3 ;  /* 0x00001403ffff798c */ /* 0x0005e8000b000005 */
[----:B------:R2:W-:Y:S01]  /*35b0*/  ATOMS.OR RZ, [UR5+0x18], R5 ;  /* 0x00001805ffff798c */ /* 0x0005e2000b000005 */
[----:B------:R-:W-:Y:S03]  /*35c0*/  SYNCS.ARRIVE.TRANS64.RED.A1T0 RZ, [UR4], RZ ;  /* 0x000000ffffff79a7 */ /* 0x000fe60008100404 */
[----:B------:R2:W-:Y:S01]  /*35d0*/  ATOMS.XOR RZ, [UR5+0x10], R2 ;  /* 0x00001002ffff798c */ /* 0x0005e2000b800005 */
[----:B------:R-:W-:Y:S05]  /*35e0*/  BRA `(.L_x_65) ;  /* 0x0000000000107947 */ /* 0x000fea0003800000 */
.L_x_58:
[----:B------:R-:W-:-:S05]  /*35f0*/  MOV R2, 0xffffffff ;  /* 0xffffffff00027802 */ /* 0x000fca0000000f00 */
[----:B------:R1:W-:Y:S02]  /*3600*/  STS [UR6+0x110], R2 ;  /* 0x00011002ff007988 */ /* 0x0003e40008000806 */
[----:B-1----:R-:W-:Y:S02]  /*3610*/  MOV R2, 0x3630 ;  /* 0x0000363000027802 */ /* 0x002fe40000000f00 */
[----:B-----5:R-:W-:Y:S05]  /*3620*/  CALL.REL.NOINC `($__internal_1_$__cuda_sm10x_tcgen05_guardrail_trap_phase_invalid_during_alloc) ;  /* 0x0000005800747944 */ /* 0x020fea0003c00000 */
.L_x_65:
[----:B------:R-:W-:Y:S05]  /*3630*/  WARPSYNC.ALL ;  /* 0x0000000000007948 */ /* 0x000fea0003800000 */
[----:B------:R-:W3:Y:S01]  /*3640*/  S2UR UR4, SR_CgaCtaId ;  /* 0x00000000000479c3 */ /* 0x000ee20000008800 */
[----:B------:R-:W-:Y:S01]  /*3650*/  UMOV UR62, 0x400 ;  /* 0x00000400003e7882 */ /* 0x000fe20000000000 */
[----:B------:R-:W4:Y:S01]  /*3660*/  LDCU UR7, c[0x0][0x38c] ;  /* 0x00007180ff0777ac */ /* 0x000f220008000800 */
[----:B------:R-:W-:Y:S01]  /*3670*/  LOP3.LUT R0, R0, 0xffff, RZ, 0xc0, !PT ;  /* 0x0000ffff00007812 */ /* 0x000fe200078ec0ff */
[----:B-1----:R-:W-:Y:S01]  /*3680*/  IMAD.MOV.U32 R10, RZ, RZ, 0x1 ;  /* 0x00000001ff0a7424 */ /* 0x002fe200078e00ff */
[----:B------:R-:W-:Y:S01]  /*3690*/  R2UR UR5, R12 ;  /* 0x000000000c0572ca */ /* 0x000fe200000e0000 */
[----:B------:R-:W-:Y:S01]  /*36a0*/  UMOV UR9, URZ ;  /* 0x000000ff00097c82 */ /* 0x000fe20008000000 */
[----:B------:R-:W-:Y:S01]  /*36b0*/  LOP3.LUT R8, R8, 0xffff, RZ, 0xc0, !PT ;  /* 0x0000ffff08087812 */ /* 0x000fe200078ec0ff */
[----:B------:R-:W-:Y:S01]  /*36c0*/  UMOV UR60, URZ ;  /* 0x000000ff003c7c82 */ /* 0x000fe20008000000 */
[----:B------:R-:W-:Y:S01]  /*36d0*/  UMOV UR76, 0x0 ;  /* 0x00000000004c7882 */ /* 0x000fe20000000000 */
[----:B------:R-:W-:Y:S01]  /*36e0*/  UMOV UR77, 0x10100490 ;  /* 0x10100490004d7882 */ /* 0x000fe20000000000 */
[----:B------:R-:W-:-:S02]  /*36f0*/  R2UR UR65, R8 ;  /* 0x00000000084172ca */ /* 0x000fc400000e0000 */
[----:B------:R-:W-:Y:S01]  /*3700*/  CS2R R8, SRZ ;  /* 0x0000000000087805 */ /* 0x000fe2000001ff00 */
[----:B------:R-:W-:Y:S01]  /*3710*/  UMOV UR74, 0x0 ;  /* 0x00000000004a7882 */ /* 0x000fe20000000000 */
[----:B------:R-:W-:Y:S01]  /*3720*/  UMOV UR75, 0x10100490 ;  /* 0x10100490004b7882 */ /* 0x000fe20000000000 */
[----:B------:R-:W-:Y:S01]  /*3730*/  UMOV UR72, 0x0 ;  /* 0x0000000000487882 */ /* 0x000fe20000000000 */
[----:B------:R-:W-:Y:S01]  /*3740*/  UMOV UR73, 0x10100490 ;  /* 0x1010049000497882 */ /* 0x000fe20000000000 */
[----:B------:R-:W-:Y:S01]  /*3750*/  UMOV UR70, 0x0 ;  /* 0x0000000000467882 */ /* 0x000fe20000000000 */
[----:B------:R-:W-:Y:S02]  /*3760*/  UISETP.NE.AND UP2, UPT, UR5, URZ, UPT ;  /* 0x000000ff0500728c */ /* 0x000fe4000bf45270 */
[----:B----4-:R-:W-:Y:S01]  /*3770*/  UIADD3 UR7, UPT, UPT, UR7, 0xff, URZ ;  /* 0x000000ff07077890 */ /* 0x010fe2000fffe0ff */
[----:B------:R-:W-:Y:S01]  /*3780*/  UMOV UR71, 0x10100490 ;  /* 0x1010049000477882 */ /* 0x000fe20000000000 */
[----:B------:R-:W-:Y:S01]  /*3790*/  UMOV UR68, 0x0 ;  /* 0x0000000000447882 */ /* 0x000fe20000000000 */
[----:B---3--:R-:W-:Y:S01]  /*37a0*/  ULEA UR62, UR4, UR62, 0x18 ;  /* 0x0000003e043e7291 */ /* 0x008fe2000f8ec0ff */
[----:B------:R-:W-:-:S02]  /*37b0*/  UMOV UR69, 0x10100490 ;  /* 0x1010049000457882 */ /* 0x000fc40000000000 */
[----:B------:R-:W-:Y:S01]  /*37c0*/  UMOV UR4, URZ ;  /* 0x000000ff00047c82 */ /* 0x000fe20008000000 */
[----:B------:R-:W-:Y:S01]  /*37d0*/  UIADD3 UR6, UPT, UPT, UR62, 0x6400, URZ ;  /* 0x000064003e067890 */ /* 0x000fe2000fffe0ff */
[----:B--2---:R-:W-:Y:S01]  /*37e0*/  IMAD.U32 R2, RZ, RZ, UR4 ;  /* 0x00000004ff027e24 */ /* 0x004fe2000f8e00ff */
[----:B------:R-:W-:Y:S02]  /*37f0*/  USHF.R.S32.HI UR4, URZ, 0x1f, UR7 ;  /* 0x0000001fff047899 */ /* 0x000fe40008011407 */
[----:B------:R-:W-:Y:S02]  /*3800*/  UIADD3 UR5, UPT, UPT, UR62, 0x26400, URZ ;  /* 0x000264003e057890 */ /* 0x000fe4000fffe0ff */
[----:B------:R-:W-:Y:S02]  /*3810*/  ULEA.HI UR4, UR4, UR7, URZ, 0x8 ;  /* 0x0000000704047291 */ /* 0x000fe4000f8f40ff */
[----:B------:R-:W-:Y:S02]  /*3820*/  USHF.R.U32.HI UR6, URZ, 0x4, UR6 ;  /* 0x00000004ff067899 */ /* 0x000fe40008011606 */
[----:B------:R-:W-:-:S02]  /*3830*/  USHF.R.S32.HI UR8, URZ, 0x8, UR4 ;  /* 0x00000008ff087899 */ /* 0x000fc40008011404 */
[----:B------:R-:W-:Y:S01]  /*3840*/  USHF.R.U32.HI UR5, URZ, 0x4, UR5 ;  /* 0x00000004ff057899 */ /* 0x000fe20008011605 */
[----:B------:R-:W-:Y:S01]  /*3850*/  R2UR UR4, R0 ;  /* 0x00000000000472ca */ /* 0x000fe200000e0000 */
[----:B------:R-:W-:Y:S02]  /*3860*/  UISETP.LT.AND UP0, UPT, UR8, 0x1, UPT ;  /* 0x000000010800788c */ /* 0x000fe4000bf01270 */
[----:B------:R-:W-:Y:S01]  /*3870*/  ULOP3.LUT UR6, UR6, 0x3fff, URZ, 0xc0, !UPT ;  /* 0x00003fff06067892 */ /* 0x000fe2000f8ec0ff */
[----:B------:R-:W-:Y:S01]  /*3880*/  IMAD.U32 R13, RZ, RZ, UR8 ;  /* 0x00000008ff0d7e24 */ /* 0x000fe2000f8e00ff */
[----:B------:R-:W-:Y:S02]  /*3890*/  ULOP3.LUT UR67, UR5, 0x3fff, URZ, 0xc0, !UPT ;  /* 0x00003fff05437892 */ /* 0x000fe4000f8ec0ff */
[----:B------:R-:W-:Y:S02]  /*38a0*/  ULOP3.LUT UR66, UR6, 0x10000, URZ, 0xfc, !UPT ;  /* 0x0001000006427892 */ /* 0x000fe4000f8efcff */
[----:B------:R-:W-:-:S04]  /*38b0*/  ULOP3.LUT UR67, UR67, 0x10000, URZ, 0xfc, !UPT ;  /* 0x0001000043437892 */ /* 0x000fc8000f8efcff */
[----:B------:R-:W-:Y:S01]  /*38c0*/  IMAD.U32 R14, RZ, RZ, UR4 ;  /* 0x00000004ff0e7e24 */ /* 0x000fe2000f8e00ff */
[----:B------:R-:W-:Y:S01]  /*38d0*/  NOP ;  /* 0x0000000000007918 */ /* 0x000fe20000000000 */
[----:B------:R-:W-:Y:S06]  /*38e0*/  BAR.ARV 0x6, 0xa0 ;  /* 0x0182800000007b1d */ /* 0x000fec0000002000 */
[----:B------:R-:W1:Y:S02]  /*38f0*/  LDS R3, [UR62+0x110] ;  /* 0x0001103eff037984 */ /* 0x000e640008000800 */
[----:B-1----:R-:W-:Y:S01]  /*3900*/  R2UR UR4, R3 ;  /* 0x00000000030472ca */ /* 0x002fe200000e0000 */
[----:B------:R-:W-:-:S12]  /*3910*/  IMAD.MOV.U32 R3, RZ, RZ, RZ ;  /* 0x000000ffff037224 */ /* 0x000fd800078e00ff */
[----:B------:R-:W-:Y:S01]  /*3920*/  IMAD.U32 R16, RZ, RZ, UR4 ;  /* 0x00000004ff107e24 */ /* 0x000fe2000f8e00ff */
[----:B------:R-:W-:-:S06]  /*3930*/  USEL UR4, UR8, 0x1, !UP0 ;  /* 0x0000000108047887 */ /* 0x000fcc000c000000 */
[----:B------:R-:W-:-:S07]  /*3940*/  IMAD.U32 R15, RZ, RZ, UR4 ;  /* 0x00000004ff0f7e24 */ /* 0x000fce000f8e00ff */
.L_x_76:
[C---:B------:R-:W-:Y:S02]  /*3950*/  LEA R0, R9.reuse, UR62, 0x3 ;  /* 0x0000003e09007c11 */ /* 0x040fe4000f8e18ff */
[----:B------:R-:W-:Y:S02]  /*3960*/  SHF.L.U32 R4, R8, 0x1f, RZ ;  /* 0x0000001f08047819 */ /* 0x000fe400000006ff */
[----:B------:R-:W-:Y:S02]  /*3970*/  LEA R5, R9, UR62, 0x4 ;  /* 0x0000003e09057c11 */ /* 0x000fe4000f8e20ff */
[----:B------:R-:W1:Y:S02]  /*3980*/  SYNCS.PHASECHK.TRANS64.TRYWAIT P0, [R0+URZ+0x60], R4 ;  /* 0x00006004000075a7 */ /* 0x000e6400080011ff */
[----:B-1----:R-:W-:Y:S05]  /*3990*/  @!P0 BRA `(.L_x_69) ;  /* 0x0000005000088947 */ /* 0x002fea0003800000 */
.L_x_149:
[----:B-1----:R-:W1:Y:S01]  /*39a0*/  LDS.128 R4, [R5+0xf0] ;  /* 0x0000f00005047984 */ /* 0x002e620000000c00 */
[----:B------:R-:W-:Y:S02]  /*39b0*/  VIADD R0, R0, 0x70 ;  /* 0x0000007000007836 */ /* 0x000fe40000000000 */
[----:B------:R-:W-:Y:S01]  /*39c0*/  VIADD R9, R9, 0x1 ;  /* 0x0000000109097836 */ /* 0x000fe20000000000 */
[----:B------:R-:W-:Y:S01]  /*39d0*/  @!PT LDS RZ, [RZ] ;  /* 0x00000000fffff984 */ /* 0x000fe20000000800 */
[----:B------:R-:W-:Y:S01]  /*39e0*/  @!PT LDS RZ, [RZ] ;  /* 0x00000000fffff984 */ /* 0x000fe20000000800 */
[----:B------:R-:W-:Y:S01]  /*39f0*/  @!PT LDS RZ, [RZ] ;  /* 0x00000000fffff984 */ /* 0x000fe20000000800 */
[----:B------:R-:W-:Y:S01]  /*3a00*/  @!PT LDS RZ, [RZ] ;  /* 0x00000000fffff984 */ /* 0x000fe20000000800 */
[----:B------:R2:W-:Y:S06]  /*3a10*/  MEMBAR.ALL.CTA ;  /* 0x0000000000007992 */ /* 0x0005ec0000008000 */
[----:B--2---:R-:W2:Y:S01]  /*3a20*/  FENCE.VIEW.ASYNC.S ;  /* 0x00000000000073c6 */ /* 0x004ea20000000000 */
[----:B------:R-:W-:-:S04]  /*3a30*/  PRMT R0, RZ, 0x654, R0 ;  /* 0x00000654ff007816 */ /* 0x000fc80000000000 */
[----:B--2---:R2:W-:Y:S01]  /*3a40*/  SYNCS.ARRIVE.TRANS64.RED.A1T0 RZ, [R0+URZ], RZ ;  /* 0x000000ff00ff79a7 */ /* 0x0045e200081004ff */
[----:B-1----:R-:W-:Y:S01]  /*3a50*/  LOP3.LUT P1, RZ, R6, 0x1, RZ, 0xc0, !PT ;  /* 0x0000000106ff7812 */ /* 0x002fe2000782c0ff */
[----:B--2---:R-:W-:-:S12]  /*3a60*/  BRA.U UP2, `(.L_x_70) ;  /* 0x00000009022c7547 */ /* 0x004fd8000b800000 */
[----:B------:R-:W1:Y:S01]  /*3a70*/  LDCU UR4, c[0x0][0x38c] ;  /* 0x00007180ff0477ac */ /* 0x000e620008000800 */
[----:B------:R-:W-:Y:S02]  /*3a80*/  R2UR UR5, R2 ;  /* 0x00000000020572ca */ /* 0x000fe400000e0000 */
[----:B------:R-:W-:Y:S02]  /*3a90*/  PLOP3.LUT P2, PT, PT, PT, PT, 0x80, 0x8 ;  /* 0x000000000008781c */ /* 0x000fe40003f4f070 */
[----:B------:R-:W-:Y:S02]  /*3aa0*/  SHF.L.U32 R5, R10, 0x1f, RZ ;  /* 0x0000001f0a057819 */ /* 0x000fe400000006ff */
[----:B------:R-:W-:-:S07]  /*3ab0*/  R2UR UR6, R16 ;  /* 0x00000000100672ca */ /* 0x000fce00000e0000 */
[----:B------:R-:W-:Y:S02]  /*3ac0*/  ULEA UR7, UR5, UR62, 0x3 ;  /* 0x0000003e05077291 */ /* 0x000fe4000f8e18ff */
[----:B-1----:R-:W-:-:S04]  /*3ad0*/  UISETP.GE.AND UP0, UPT, UR4, 0x1, UPT ;  /* 0x000000010400788c */ /* 0x002fc8000bf06270 */
[----:B------:R-:W-:Y:S01]  /*3ae0*/  IMAD.U32 R4, RZ, RZ, UR7 ;  /* 0x00000007ff047e24 */ /* 0x000fe2000f8e00ff */
[----:B------:R-:W-:Y:S01]  /*3af0*/  ULEA UR8, UR5, UR6, 0x6 ;  /* 0x0000000605087291 */ /* 0x000fe2000f8e30ff */
[----:B------:R-:W-:-:S05]  /*3b00*/  PLOP3.LUT P0, PT, PT, PT, UP0, 0x80, 0x8 ;  /* 0x000000000008781c */ /* 0x000fca0003f0f008 */
[----:B------:R-:W-:-:S08]  /*3b10*/  @UP0 ULEA UR4, UR9, UR62, 0x3 ;  /* 0x0000003e09040291 */ /* 0x000fd0000f8e18ff */
[----:B------:R-:W-:-:S04]  /*3b20*/  @P0 SHF.L.U32 R0, R3, 0x1f, RZ ;  /* 0x0000001f03000819 */ /* 0x000fc800000006ff */
[----:B------:R1:W2:Y:S01]  /*3b30*/  @P0 SYNCS.PHASECHK.TRANS64.TRYWAIT P2, [UR4], R0 ;  /* 0x00000000ff0005a7 */ /* 0x0002a20008041104 */
[----:B------:R-:W3:Y:S02]  /*3b40*/  SYNCS.PHASECHK.TRANS64.TRYWAIT P0, [UR7+0xa0], R5 ;  /* 0x0000a005ff0075a7 */ /* 0x000ee40008001107 */
[----:B-123--:R-:W-:Y:S05]  /*3b50*/  @!P0 BRA `(.L_x_71) ;  /* 0x0000004c00ac8947 */ /* 0x00efea0003800000 */
.L_x_151:
[----:B------:R-:W-:Y:S01]  /*3b60*/  UMOV UR64, UR60 ;  /* 0x0000003c00407c82 */ /* 0x000fe20008000000 */
[----:B------:R-:W-:Y:S05]  /*3b70*/  BRA.U !UP0, `(.L_x_72) ;  /* 0x0000000508d07547 */ /* 0x000fea000b800000 */
[----:B------:R-:W-:Y:S01]  /*3b80*/  R2UR UR4, R15 ;  /* 0x000000000f0472ca */ /* 0x000fe200000e0000 */
[----:B------:R-:W-:Y:S01]  /*3b90*/  UPLOP3.LUT UP3, UPT, UPT, UPT, UPT, 0x40, 0x4 ;  /* 0x000000000004789c */ /* 0x000fe20003f6e870 */
[----:B------:R-:W-:Y:S01]  /*3ba0*/  R2UR UR61, R13 ;  /* 0x000000000d3d72ca */ /* 0x000fe200000e0000 */
[----:B------:R-:W-:-:S10]  /*3bb0*/  UMOV UR7, UR9 ;  /* 0x0000000900077c82 */ /* 0x000fd40008000000 */
[----:B------:R-:W-:-:S12]  /*3bc0*/  UIADD3 UR64, UPT, UPT, UR4, UR60, URZ ;  /* 0x0000003c04407290 */ /* 0x000fd8000fffe0ff */
.L_x_75:
[----:B--2---:R-:W-:Y:S01]  /*3bd0*/  ULEA UR5, UR7, UR62, 0x3 ;  /* 0x0000003e07057291 */ /* 0x004fe2000f8e18ff */
[----:B------:R-:W-:Y:S11]  /*3be0*/  @P2 BRA `(.L_x_73) ;  /* 0x00000000000c2947 */ /* 0x000ff60003800000 */
[----:B-1----:R-:W-:Y:S04]  /*3bf0*/  SHF.L.U32 R5, R3, 0x1f, RZ ;  /* 0x0000001f03057819 */ /* 0x002fe800000006ff */
[----:B------:R-:W1:Y:S02]  /*3c00*/  SYNCS.PHASECHK.TRANS64.TRYWAIT P0, [UR5], R5 ;  /* 0x00000005ff0075a7 */ /* 0x000e640008001105 */
[----:B-1----:R-:W-:Y:S05]  /*3c10*/  @!P0 BRA `(.L_x_74) ;  /* 0x0000004c00988947 */ /* 0x002fea0003800000 */
.L_x_73:
[----:B------:R-:W-:Y:S01]  /*3c20*/  UISETP.NE.AND UP0, UPT, UR61, 0x1, UPT ;  /* 0x000000013d00788c */ /* 0x000fe2000bf05270 */
[----:B------:R-:W-:Y:S01]  /*3c30*/  PLOP3.LUT P2, PT, PT, PT, PT, 0x80, 0x8 ;  /* 0x000000000008781c */ /* 0x000fe20003f4f070 */
[----:B------:R-:W-:Y:S01]  /*3c40*/  UIADD3 UR9, UPT, UPT, UR7, 0x1, URZ ;  /* 0x0000000107097890 */ /* 0x000fe2000fffe0ff */
[----:B------:R-:W-:Y:S01]  /*3c50*/  MOV.SPILL R6, UR65 ;  /* 0x0000004100067c02 */ /* 0x000fe20009000f00 */
[----:B------:R-:W-:Y:S01]  /*3c60*/  UIADD3 UR63, UPT, UPT, UR5, 0x10, URZ ;  /* 0x00000010053f7890 */ /* 0x000fe2000fffe0ff */
[----:B-1----:R-:W-:Y:S01]  /*3c70*/  MOV.SPILL R5, UR64 ;  /* 0x0000004000057c02 */ /* 0x002fe20009000f00 */
[----:B------:R-:W-:Y:S01]  /*3c80*/  UISETP.NE.AND UP1, UPT, UR9, 0x2, UPT ;  /* 0x000000020900788c */ /* 0x000fe2000bf25270 */
[----:B------:R-:W-:Y:S01]  /*3c90*/  PLOP3.LUT P0, PT, PT, PT, UP0, 0x80, 0x8 ;  /* 0x000000000008781c */ /* 0x000fe20003f0f008 */
[----:B------:R-:W-:Y:S02]  /*3ca0*/  ULEA UR6, UR7, UR67, 0xa ;  /* 0x0000004307067291 */ /* 0x000fe4000f8e50ff */
[----:B------:R-:W-:Y:S02]  /*3cb0*/  USEL UR5, URZ, 0x1, UP1 ;  /* 0x00000001ff057887 */ /* 0x000fe40008800000 */
[----:B------:R-:W-:Y:S02]  /*3cc0*/  USEL UR9, UR9, URZ, UP1 ;  /* 0x000000ff09097287 */ /* 0x000fe40008800000 */
[----:B------:R-:W-:Y:S02]  /*3cd0*/  ULEA UR4, UR7, UR66, 0xc ;  /* 0x0000004207047291 */ /* 0x000fe4000f8e60ff */
[----:B------:R-:W-:Y:S01]  /*3ce0*/  @UP0 ULEA UR7, UR9, UR62, 0x3 ;  /* 0x0000003e09070291 */ /* 0x000fe2000f8e18ff */
[----:B------:R-:W-:Y:S01]  /*3cf0*/  LOP3.LUT R3, R3, UR5, RZ, 0x3c, !PT ;  /* 0x0000000503037c12 */ /* 0x000fe2000f8e3cff */
[----:B------:R-:W-:Y:S02]  /*3d00*/  UIADD3 UR20, UPT, UPT, UR6, 0x2, URZ ;  /* 0x0000000206147890 */ /* 0x000fe4000fffe0ff */
[----:B------:R-:W-:Y:S01]  /*3d10*/  UIADD3 UR18, UPT, UPT, UR4, 0x2, URZ ;  /* 0x0000000204127890 */ /* 0x000fe2000fffe0ff */
[----:B------:R-:W-:Y:S01]  /*3d20*/  @P0 SHF.L.U32 R0, R3, 0x1f, RZ ;  /* 0x0000001f03000819 */ /* 0x000fe200000006ff */
[----:B------:R-:W-:Y:S02]  /*3d30*/  UIADD3 UR16, UPT, UPT, UR6, 0x4, URZ ;  /* 0x0000000406107890 */ /* 0x000fe4000fffe0ff */
[----:B------:R-:W-:Y:S01]  /*3d40*/  UIADD3 UR10, UPT, UPT, UR4, 0x4, URZ ;  /* 0x00000004040a7890 */ /* 0x000fe2000fffe0ff */
[----:B------:R2:W3:Y:S01]  /*3d50*/  @P0 SYNCS.PHASECHK.TRANS64.TRYWAIT P2, [UR7], R0 ;  /* 0x00000000ff0005a7 */ /* 0x0004e20008041107 */
[----:B------:R-:W-:Y:S02]  /*3d60*/  UIADD3 UR14, UPT, UPT, UR6, 0x6, URZ ;  /* 0x00000006060e7890 */ /* 0x000fe4000fffe0ff */
        /* <DEDUP_REMOVED lines=21> */
[----:B------:R-:W-:Y:S01]  /*3ec0*/  UIADD3 UR61, UPT, UPT, UR61, -0x1, URZ ;  /* 0xffffffff3d3d7890 */ /* 0x000fe2000fffe0ff */
[----:B------:R-:W-:Y:S01]  /*3ed0*/  UMOV UR7, 0x40004040 ;  /* 0x4000404000077882 */ /* 0x000fe20000000000 */
[----:B------:R-:W-:Y:S01]  /*3ee0*/  UMOV UR64, 0x0 ;  /* 0x0000000000407882 */ /* 0x000fe20000000000 */
[----:B------:R-:W-:Y:S01]  /*3ef0*/  UMOV UR65, 0x10100490 ;  /* 0x1010049000417882 */ /* 0x000fe20000000000 */
[----:B------:R-:W-:Y:S01]  /*3f00*/  UMOV UR5, 0x40004040 ;  /* 0x4000404000057882 */ /* 0x000fe20000000000 */
[----:B------:R-:W-:Y:S01]  /*3f10*/  UMOV UR21, 0x40004040 ;  /* 0x4000404000157882 */ /* 0x000fe20000000000 */
[----:B------:R1:W-:Y:S01]  /*3f20*/  UTCHMMA.2CTA gdesc[UR4], gdesc[UR6], tmem[UR8], tmem[UR64], idesc[UR65], UP3 ;  /* 0x00ff4006040075ea */ /* 0x0003e20009a00008 */
[----:B------:R-:W-:Y:S01]  /*3f30*/  UPLOP3.LUT UP3, UPT, UPT, UPT, UPT, 0x80, 0x8 ;  /* 0x000000000008789c */ /* 0x000fe20003f6f070 */
[----:B------:R-:W-:Y:S01]  /*3f40*/  UMOV UR19, 0x40004040 ;  /* 0x4000404000137882 */ /* 0x000fe20000000000 */
[----:B------:R-:W-:Y:S01]  /*3f50*/  UMOV UR17, 0x40004040 ;  /* 0x4000404000117882 */ /* 0x000fe20000000000 */
[----:B------:R4:W-:Y:S01]  /*3f60*/  UTCHMMA.2CTA gdesc[UR18], gdesc[UR20], tmem[UR8], tmem[UR64], idesc[UR65], UPT ;  /* 0x00ff4014120075ea */ /* 0x0009e2000ba00008 */
        /* <DEDUP_REMOVED lines=19> */
[----:B-1----:R-:W-:Y:S01]  /*40a0*/  UMOV UR7, 0x10100490 ;  /* 0x1010049000077882 */ /* 0x002fe20000000000 */
[----:B------:R-:W-:Y:S01]  /*40b0*/  UMOV UR35, 0x40004040 ;  /* 0x4000404000237882 */ /* 0x000fe20000000000 */
[----:B------:R-:W-:Y:S01]  /*40c0*/  UMOV UR33, 0x40004040 ;  /* 0x4000404000217882 */ /* 0x000fe20000000000 */
[----:B------:R-:W-:Y:S01]  /*40d0*/  UMOV UR27, 0x40004040 ;  /* 0x40004040001b7882 */ /* 0x000fe20000000000 */
[----:B------:R-:W-:Y:S01]  /*40e0*/  UMOV UR25, 0x40004040 ;  /* 0x4000404000197882 */ /* 0x000fe20000000000 */
[----:B----4-:R-:W-:Y:S02]  /*40f0*/  UIADD3 UR20, UPT, UPT, UR4, 0xc02, URZ ;  /* 0x00000c0204147890 */ /* 0x010fe4000fffe0ff */
[----:B------:R-:W-:Y:S02]  /*4100*/  UIADD3 UR18, UPT, UPT, UR6, 0x304, URZ ;  /* 0x0000030406127890 */ /* 0x000fe4000fffe0ff */
[----:B--2---:R-:W-:Y:S02]  /*4110*/  UIADD3 UR16, UPT, UPT, UR4, 0xc04, URZ ;  /* 0x00000c0404107890 */ /* 0x004fe4000fffe0ff */
[----:B------:R-:W-:Y:S01]  /*4120*/  UIADD3 UR10, UPT, UPT, UR6, 0x306, URZ ;  /* 0x00000306060a7890 */ /* 0x000fe2000fffe0ff */
[----:B------:R-:W-:Y:S01]  /*4130*/  R2UR.FILL UR65, R6 ;  /* 0x00000000064172ca */ /* 0x000fe200004e0000 */
[----:B------:R-:W-:Y:S01]  /*4140*/  UMOV UR14, 0x0 ;  /* 0x00000000000e7882 */ /* 0x000fe20000000000 */
[----:B------:R-:W-:Y:S01]  /*4150*/  UMOV UR15, 0x10100490 ;  /* 0x10100490000f7882 */ /* 0x000fe20000000000 */
[----:B------:R-:W-:Y:S01]  /*4160*/  UMOV UR12, 0x0 ;  /* 0x00000000000c7882 */ /* 0x000fe20000000000 */
[----:B------:R-:W-:Y:S01]  /*4170*/  UTCHMMA.2CTA gdesc[UR28], gdesc[UR30], tmem[UR8], tmem[UR14], idesc[UR15], UPT ;  /* 0x00ff0e1e1c0075ea */ /* 0x000fe2000ba00008 */
[----:B------:R-:W-:Y:S01]  /*4180*/  UTCHMMA.2CTA gdesc[UR56], gdesc[UR58], tmem[UR8], tmem[UR14], idesc[UR15], UPT ;  /* 0x00ff0e3a380075ea */ /* 0x000fe2000ba00008 */
[----:B------:R-:W-:Y:S01]  /*4190*/  UMOV UR13, 0x10100490 ;  /* 0x10100490000d7882 */ /* 0x000fe20000000000 */
[----:B------:R-:W-:Y:S01]  /*41a0*/  UTCHMMA.2CTA gdesc[UR52], gdesc[UR54], tmem[UR8], tmem[UR14], idesc[UR15], UPT ;  /* 0x00ff0e36340075ea */ /* 0x000fe2000ba00008 */
[----:B------:R-:W-:Y:S01]  /*41b0*/  UIADD3 UR4, UPT, UPT, UR4, 0xc06, URZ ;  /* 0x00000c0604047890 */ /* 0x000fe2000fffe0ff */
[----:B------:R-:W-:Y:S01]  /*41c0*/  UTCHMMA.2CTA gdesc[UR48], gdesc[UR50], tmem[UR8], tmem[UR12], idesc[UR13], UPT ;  /* 0x00ff0c32300075ea */ /* 0x000fe2000ba00008 */
[----:B------:R-:W-:Y:S01]  /*41d0*/  UTCHMMA.2CTA gdesc[UR44], gdesc[UR46], tmem[UR8], tmem[UR12], idesc[UR13], UPT ;  /* 0x00ff0c2e2c0075ea */ /* 0x000fe2000ba00008 */
[----:B------:R-:W-:Y:S01]  /*41e0*/  UMOV UR6, 0x0 ;  /* 0x0000000000067882 */ /* 0x000fe20000000000 */
[----:B------:R-:W-:Y:S01]  /*41f0*/  UTCHMMA.2CTA gdesc[UR40], gdesc[UR42], tmem[UR8], tmem[UR12], idesc[UR13], UPT ;  /* 0x00ff0c2a280075ea */ /* 0x000fe2000ba00008 */
[----:B------:R1:W-:Y:S01]  /*4200*/  UTCHMMA.2CTA gdesc[UR36], gdesc[UR38], tmem[UR8], tmem[UR6], idesc[UR7], UPT ;  /* 0x00ff0626240075ea */ /* 0x0003e2000ba00008 */
[----:B------:R2:W-:Y:S01]  /*4210*/  UTCHMMA.2CTA gdesc[UR32], gdesc[UR34], tmem[UR8], tmem[UR76], idesc[UR77], UPT ;  /* 0x00ff4c22200075ea */ /* 0x0005e2000ba00008 */
[----:B------:R-:W-:Y:S01]  /*4220*/  UMOV UR23, 0x40004040 ;  /* 0x4000404000177882 */ /* 0x000fe20000000000 */
[----:B------:R2:W-:Y:S01]  /*4230*/  UTCHMMA.2CTA gdesc[UR24], gdesc[UR26], tmem[UR8], tmem[UR74], idesc[UR75], UPT ;  /* 0x00ff4a1a180075ea */ /* 0x0005e2000ba00008 */
[----:B------:R-:W-:Y:S01]  /*4240*/  R2UR.FILL UR64, R5 ;  /* 0x00000000054072ca */ /* 0x000fe200004e0000 */
[----:B------:R2:W-:Y:S01]  /*4250*/  UTCHMMA.2CTA gdesc[UR20], gdesc[UR22], tmem[UR8], tmem[UR72], idesc[UR73], UPT ;  /* 0x00ff4816140075ea */ /* 0x0005e2000ba00008 */
[----:B------:R2:W-:Y:S01]  /*4260*/  UTCHMMA.2CTA gdesc[UR16], gdesc[UR18], tmem[UR8], tmem[UR70], idesc[UR71], UPT ;  /* 0x00ff4612100075ea */ /* 0x0005e2000ba00008 */
[----:B------:R2:W-:Y:S01]  /*4270*/  UTCHMMA.2CTA gdesc[UR4], gdesc[UR10], tmem[UR8], tmem[UR68], idesc[UR69], UPT ;  /* 0x00ff440a040075ea */ /* 0x0005e2000ba00008 */
[----:B------:R2:W-:Y:S09]  /*4280*/  UTCBAR.2CTA.MULTICAST [UR63], URZ, UR65 ;  /* 0x000000ff3f0073e9 */ /* 0x0005f20008200841 */
[----:B------:R-:W-:Y:S01]  /*4290*/  UISETP.NE.AND UP0, UPT, UR60, UR64, UPT ;  /* 0x000000403c00728c */ /* 0x000fe2000bf05270 */
[----:B-1----:R-:W-:Y:S08]  /*42a0*/  UMOV UR7, UR9 ;  /* 0x0000000900077c82 */ /* 0x002ff00008000000 */
[----:B---3--:R-:W-:Y:S05]  /*42b0*/  BRA.U UP0, `(.L_x_75) ;  /* 0xfffffff900447547 */ /* 0x008fea000b83ffff */
.L_x_72:
[----:B--2---:R-:W-:Y:S01]  /*42c0*/  R2UR UR4, R4 ;  /* 0x00000000040472ca */ /* 0x004fe200000e0000 */
[----:B------:R-:W-:Y:S01]  /*42d0*/  UMOV UR60, UR64 ;  /* 0x00000040003c7c82 */ /* 0x000fe20008000000 */
[----:B------:R-:W-:-:S11]  /*42e0*/  R2UR UR5, R14 ;  /* 0x000000000e0572ca */ /* 0x000fd600000e0000 */
[----:B------:R-:W-:-:S09]  /*42f0*/  UIADD3 UR4, UPT, UPT, UR4, 0x80, URZ ;  /* 0x0000008004047890 */ /* 0x000fd2000fffe0ff */
[----:B------:R2:W-:Y:S01]  /*4300*/  UTCBAR.2CTA.MULTICAST [UR4], URZ, UR5 ;  /* 0x000000ff040073e9 */ /* 0x0005e20008200805 */
[----:B------:R-:W-:Y:S02]  /*4310*/  NOP ;  /* 0x0000000000007918 */ /* 0x000fe40000000000 */
.L_x_70:
[----:B--2---:R-:W-:Y:S02]  /*4320*/  R2UR UR4, R2 ;  /* 0x00000000020472ca */ /* 0x004fe400000e0000 */
[----:B------:R-:W-:-:S04]  /*4330*/  ISETP.NE.AND P0, PT, R9, 0x2, PT ;  /* 0x000000020900780c */ /* 0x000fc80003f05270 */
[----:B-1----:R-:W-:Y:S02]  /*4340*/  SEL R0, RZ, 0x1, P0 ;  /* 0x00000001ff007807 */ /* 0x002fe40000000000 */
[----:B------:R-:W-:Y:S02]  /*4350*/  SEL R9, R9, RZ, P0 ;  /* 0x000000ff09097207 */ /* 0x000fe40000000000 */
[----:B------:R-:W-:-:S03]  /*4360*/  LOP3.LUT R8, R8, R0, RZ, 0x3c, !PT ;  /* 0x0000000008087212 */ /* 0x000fc600078e3cff */
[----:B------:R-:W-:-:S04]  /*4370*/  UIADD3 UR4, UPT, UPT, UR4, 0x1, URZ ;  /* 0x0000000104047890 */ /* 0x000fc8000fffe0ff */
[----:B------:R-:W-:-:S04]  /*4380*/  UISETP.NE.AND UP0, UPT, UR4, 0x4, UPT ;  /* 0x000000040400788c */ /* 0x000fc8000bf05270 */
[----:B------:R-:W-:Y:S02]  /*4390*/  USEL UR5, URZ, 0x1, UP0 ;  /* 0x00000001ff057887 */ /* 0x000fe40008000000 */
[----:B------:R-:W-:-:S04]  /*43a0*/  USEL UR4, UR4, URZ, UP0 ;  /* 0x000000ff04047287 */ /* 0x000fc80008000000 */
[----:B------:R-:W-:Y:S02]  /*43b0*/  LOP3.LUT R10, R10, UR5, RZ, 0x3c, !PT ;  /* 0x000000050a0a7c12 */ /* 0x000fe4000f8e3cff */
[----:B------:R-:W-:Y:S01]  /*43c0*/  IMAD.U32 R2, RZ, RZ, UR4 ;  /* 0x00000004ff027e24 */ /* 0x000fe2000f8e00ff */
[----:B------:R-:W-:Y:S06]  /*43d0*/  @P1 BRA `(.L_x_76) ;  /* 0xfffffff4005c1947 */ /* 0x000fec000383ffff */
[----:B------:R-:W1:Y:S01]  /*43e0*/  S2UR UR8, SR_CgaCtaId ;  /* 0x00000000000879c3 */ /* 0x000e620000008800 */
[----:B------:R-:W-:Y:S01]  /*43f0*/  ELECT P0, URZ, PT ;  /* 0x0000000000ff782f */ /* 0x000fe20003800000 */
[----:B------:R-:W-:Y:S01]  /*4400*/  IMAD.MOV.U32 R0, RZ, RZ, 0x1 ;  /* 0x00000001ff007424 */ /* 0x000fe200078e00ff */
[----:B------:R-:W-:Y:S01]  /*4410*/  UMOV UR4, 0x40 ;  /* 0x0000004000047882 */ /* 0x000fe20000000000 */
[----:B------:R-:W-:-:S04]  /*4420*/  R2UR UR5, R12 ;  /* 0x000000000c0572ca */ /* 0x000fc800000e0000 */
[----:B------:R-:W-:Y:S09]  /*4430*/  UVIRTCOUNT.DEALLOC.SMPOOL 0x80 ;  /* 0x000000800000784c */ /* 0x000ff20000000000 */
[----:B------:R-:W-:Y:S02]  /*4440*/  UISETP.NE.AND UP0, UPT, UR5, URZ, UPT ;  /* 0x000000ff0500728c */ /* 0x000fe4000bf05270 */
[----:B-1----:R-:W-:-:S09]  /*4450*/  ULEA UR8, UR8, UR4, 0x18 ;  /* 0x0000000408087291 */ /* 0x002fd2000f8ec0ff */
[----:B------:R1:W-:Y:S01]  /*4460*/  @P0 STS.U8 [UR8+0x1c], R0 ;  /* 0x00001c00ff000988 */ /* 0x0003e20008000008 */
[----:B------:R-:W-:Y:S05]  /*4470*/  BRA.U UP0, `(.L_x_77) ;  /* 0x0000000100a87547 */ /* 0x000fea000b800000 */
[----:B------:R-:W-:Y:S01]  /*4480*/  R2UR UR4, R2 ;  /* 0x00000000020472ca */ /* 0x000fe200000e0000 */
[----:B------:R-:W-:Y:S01]  /*4490*/  UIADD3 UR7, UPT, UPT, UR62, 0xa0, URZ ;  /* 0x000000a03e077890 */ /* 0x000fe2000fffe0ff */
[----:B------:R-:W-:-:S11]  /*44a0*/  SHF.L.U32 R3, R10, 0x1f, RZ ;  /* 0x0000001f0a037819 */ /* 0x000fd600000006ff */
[----:B------:R-:W-:-:S09]  /*44b0*/  ULEA UR4, UR4, UR7, 0x3 ;  /* 0x0000000704047291 */ /* 0x000fd2000f8e18ff */
[----:B------:R-:W2:Y:S02]  /*44c0*/  SYNCS.PHASECHK.TRANS64.TRYWAIT P0, [UR4], R3 ;  /* 0x00000003ff0075a7 */ /* 0x000ea40008001104 */
[----:B--2---:R-:W-:Y:S05]  /*44d0*/  @!P0 BRA `(.L_x_78) ;  /* 0x0000004400808947 */ /* 0x004fea0003800000 */
.L_x_154:
[----:B------:R-:W-:-:S13]  /*44e0*/  R2UR UR4, R2 ;  /* 0x00000000020472ca */ /* 0x000fda00000e0000 */
[----:B------:R-:W-:-:S04]  /*44f0*/  UIADD3 UR4, UPT, UPT, UR4, 0x1, URZ ;  /* 0x0000000104047890 */ /* 0x000fc8000fffe0ff */
[----:B------:R-:W-:-:S04]  /*4500*/  UISETP.NE.AND UP1, UPT, UR4, 0x4, UPT ;  /* 0x000000040400788c */ /* 0x000fc8000bf25270 */
[----:B------:R-:W-:Y:S02]  /*4510*/  USEL UR6, URZ, 0x1, UP1 ;  /* 0x00000001ff067887 */ /* 0x000fe40008800000 */
[----:B------:R-:W-:-:S04]  /*4520*/  USEL UR4, UR4, URZ, UP1 ;  /* 0x000000ff04047287 */ /* 0x000fc80008800000 */
[----:B------:R-:W-:Y:S01]  /*4530*/  ULEA UR5, UR4, UR7, 0x3 ;  /* 0x0000000704057291 */ /* 0x000fe2000f8e18ff */
[----:B------:R-:W-:-:S04]  /*4540*/  LOP3.LUT R2, R10, UR6, RZ, 0x3c, !PT ;  /* 0x000000060a027c12 */ /* 0x000fc8000f8e3cff */
[----:B-1----:R-:W-:-:S04]  /*4550*/  SHF.L.U32 R3, R2, 0x1f, RZ ;  /* 0x0000001f02037819 */ /* 0x002fc800000006ff */
[----:B------:R-:W1:Y:S02]  /*4560*/  SYNCS.PHASECHK.TRANS64.TRYWAIT P0, [UR5], R3 ;  /* 0x00000003ff0075a7 */ /* 0x000e640008001105 */
[----:B-1----:R-:W-:Y:S05]  /*4570*/  @!P0 BRA `(.L_x_79) ;  /* 0x0000004400708947 */ /* 0x002fea0003800000 */
.L_x_156:
        /* <DEDUP_REMOVED lines=9> */
.L_x_158:
[----:B------:R-:W-:-:S04]  /*4610*/  UIADD3 UR4, UPT, UPT, UR4, 0x1, URZ ;  /* 0x0000000104047890 */ /* 0x000fc8000fffe0ff */
[----:B------:R-:W-:-:S04]  /*4620*/  UISETP.NE.AND UP1, UPT, UR4, 0x4, UPT ;  /* 0x000000040400788c */ /* 0x000fc8000bf25270 */
[----:B------:R-:W-:Y:S02]  /*4630*/  USEL UR5, URZ, 0x1, UP1 ;  /* 0x00000001ff057887 */ /* 0x000fe40008800000 */
[----:B------:R-:W-:-:S04]  /*4640*/  USEL UR4, UR4, URZ, UP1 ;  /* 0x000000ff04047287 */ /* 0x000fc80008800000 */
[----:B------:R-:W-:Y:S01]  /*4650*/  ULEA UR4, UR4, UR7, 0x3 ;  /* 0x0000000704047291 */ /* 0x000fe2000f8e18ff */
[----:B------:R-:W-:-:S04]  /*4660*/  LOP3.LUT R2, R2, UR5, RZ, 0x3c, !PT ;  /* 0x0000000502027c12 */ /* 0x000fc8000f8e3cff */
[----:B------:R-:W-:Y:S01]  /*4670*/  SHF.L.U32 R2, R2, 0x1f, RZ ;  /* 0x0000001f02027819 */ /* 0x000fe200000006ff */
[----:B-1----:R-:W-:-:S04]  /*4680*/  IMAD.U32 R0, RZ, RZ, UR4 ;  /* 0x00000004ff007e24 */ /* 0x002fc8000f8e00ff */
[----:B------:R1:W2:Y:S03]  /*4690*/  SYNCS.PHASECHK.TRANS64.TRYWAIT P0, [R0+URZ], R2 ;  /* 0x00000002000075a7 */ /* 0x0002a600080011ff */
[----:B--2---:R-:W-:Y:S05]  /*46a0*/  @!P0 NANOSLEEP.SYNCS 0x989680 ;  /* 0x009896800000895d */ /* 0x004fea0003900000 */
[----:B------:R-:W2:Y:S02]  /*46b0*/  @!P0 SYNCS.PHASECHK.TRANS64 P0, [R0+URZ], R2 ;  /* 0x00000002000085a7 */ /* 0x000ea400080010ff */
[----:B--2---:R-:W-:Y:S05]  /*46c0*/  @P0 BRA `(.L_x_81) ;  /* 0x0000000000240947 */ /* 0x004fea0003800000 */
.L_x_82:
[----:B--2---:R2:W3:Y:S02]  /*46d0*/  SYNCS.PHASECHK.TRANS64.TRYWAIT P0, [R0+URZ], R2 ;  /* 0x00000002000075a7 */ /* 0x0044e400080011ff */
[----:B---3--:R-:W-:Y:S05]  /*46e0*/  @!P0 NANOSLEEP.SYNCS 0x989680 ;  /* 0x009896800000895d */ /* 0x008fea0003900000 */
[----:B------:R-:W3:Y:S02]  /*46f0*/  @!P0 SYNCS.PHASECHK.TRANS64 P0, [R0+URZ], R2 ;  /* 0x00000002000085a7 */ /* 0x000ee400080010ff */
[----:B---3--:R-:W-:Y:S05]  /*4700*/  @!P0 BRA `(.L_x_82) ;  /* 0xfffffffc00f08947 */ /* 0x008fea000383ffff */
[----:B------:R-:W-:Y:S05]  /*4710*/  BRA `(.L_x_81) ;  /* 0x0000000000107947 */ /* 0x000fea0003800000 */
.L_x_77:
[----:B------:R-:W-:Y:S01]  /*4720*/  R2UR UR5, R11 ;  /* 0x000000000b0572ca */ /* 0x000fe200000e0000 */
[----:B------:R-:W-:-:S12]  /*4730*/  UIADD3 UR4, UPT, UPT, UR62, 0xe0, URZ ;  /* 0x000000e03e047890 */ /* 0x000fd8000fffe0ff */
[----:B------:R-:W-:-:S09]  /*4740*/  UPRMT UR4, UR5, 0x654, UR4 ;  /* 0x0000065405047896 */ /* 0x000fd20008000004 */
[----:B------:R-:W-:Y:S03]  /*4750*/  SYNCS.ARRIVE.TRANS64.RED.A1T0 RZ, [UR4], RZ ;  /* 0x000000ffffff79a7 */ /* 0x000fe60008100404 */
.L_x_81:
[----:B-12---:R-:W-:Y:S01]  /*4760*/  SHF.L.U32 R2, RZ, 0x1f, RZ ;  /* 0x0000001fff027819 */ /* 0x006fe200000006ff */
[----:B------:R-:W-:Y:S01]  /*4770*/  UIADD3 UR4, UPT, UPT, UR62, 0xe0, URZ ;  /* 0x000000e03e047890 */ /* 0x000fe2000fffe0ff */
[----:B------:R-:W-:Y:S02]  /*4780*/  PLOP3.LUT P0, PT, PT, PT, UP0, 0x80, 0x8 ;  /* 0x000000000008781c */ /* 0x000fe40003f0f008 */
[----:B------:R-:W1:Y:S02]  /*4790*/  SYNCS.PHASECHK.TRANS64.TRYWAIT P1, [UR62+0xe0], R2 ;  /* 0x0000e002ff0075a7 */ /* 0x000e64000802113e */
[----:B-1----:R-:W-:Y:S09]  /*47a0*/  @!P1 BRA `(.L_x_83) ;  /* 0x0000004400149947 */ /* 0x002ff20003800000 */
.L_x_160:
[----:B------:R-:W-:Y:S02]  /*47b0*/  R2UR UR6, R11 ;  /* 0x000000000b0672ca */ /* 0x000fe400000e0000 */
[----:B------:R-:W-:-:S11]  /*47c0*/  R2UR UR5, R16 ;  /* 0x00000000100572ca */ /* 0x000fd600000e0000 */
[----:B------:R-:W-:-:S03]  /*47d0*/  @!UP0 UPRMT UR4, UR6, 0x654, UR4 ;  /* 0x0000065406048896 */ /* 0x000fc60008000004 */
[----:B------:R-:W-:-:S06]  /*47e0*/  UMOV UR6, 0x1 ;  /* 0x0000000100067882 */ /* 0x000fcc0000000000 */
[----:B------:R-:W-:Y:S01]  /*47f0*/  @!P0 SYNCS.ARRIVE.TRANS64.RED.A1T0 RZ, [UR4], RZ ;  /* 0x000000ffffff89a7 */ /* 0x000fe20008100404 */
[----:B------:R-:W-:Y:S01]  /*4800*/  NOP ;  /* 0x0000000000007918 */ /* 0x000fe20000000000 */
[----:B-1----:R-:W1:Y:S01]  /*4810*/  LDS R0, [UR8+0x14] ;  /* 0x00001408ff007984 */ /* 0x002e620008000800 */
[----:B------:R-:W-:-:S03]  /*4820*/  ULOP3.LUT UR4, UR5, 0xffff, URZ, 0xc0, !UPT ;  /* 0x0000ffff05047892 */ /* 0x000fc6000f8ec0ff */
[----:B------:R-:W-:Y:S01]  /*4830*/  UMOV UR5, 0xffff ;  /* 0x0000ffff00057882 */ /* 0x000fe20000000000 */
[----:B------:R-:W-:-:S04]  /*4840*/  USHF.R.U32.HI UR4, URZ, 0x5, UR4 ;  /* 0x00000005ff047899 */ /* 0x000fc80008011604 */
[----:B------:R-:W-:Y:S02]  /*4850*/  USHF.L.U32 UR5, UR5, UR4, URZ ;  /* 0x0000000405057299 */ /* 0x000fe400080006ff */
[----:B------:R-:W-:-:S04]  /*4860*/  USHF.L.U32 UR4, UR6, UR4, URZ ;  /* 0x0000000406047299 */ /* 0x000fc800080006ff */
[----:B-1----:R-:W-:-:S04]  /*4870*/  LOP3.LUT R0, R0, UR5, RZ, 0xc0, !PT ;  /* 0x0000000500007c12 */ /* 0x002fc8000f8ec0ff */
[----:B------:R-:W-:-:S13]  /*4880*/  ISETP.NE.AND P0, PT, R0, UR5, PT ;  /* 0x0000000500007c0c */ /* 0x000fda000bf05270 */
[----:B------:R-:W-:Y:S05]  /*4890*/  @P0 BRA `(.L_x_84) ;  /* 0x0000000000580947 */ /* 0x000fea0003800000 */
[----:B------:R-:W1:Y:S02]  /*48a0*/  LDS R0, [UR8+0x18] ;  /* 0x00001808ff007984 */ /* 0x000e640008000800 */
[----:B-1----:R-:W-:-:S04]  /*48b0*/  LOP3.LUT R0, R0, UR4, RZ, 0xc0, !PT ;  /* 0x0000000400007c12 */ /* 0x002fc8000f8ec0ff */
[----:B------:R-:W-:-:S13]  /*48c0*/  ISETP.NE.AND P0, PT, R0, UR4, PT ;  /* 0x0000000400007c0c */ /* 0x000fda000bf05270 */
[----:B------:R-:W-:Y:S05]  /*48d0*/  @P0 BRA `(.L_x_85) ;  /* 0x00000000003c0947 */ /* 0x000fea0003800000 */
[----:B------:R-:W1:Y:S01]  /*48e0*/  S2R R2, SR_LANEID ;  /* 0x0000000000027919 */ /* 0x000e620000000000 */
[----:B------:R-:W-:-:S06]  /*48f0*/  ULOP3.LUT UR5, URZ, UR5, URZ, 0x33, !UPT ;  /* 0x00000005ff057292 */ /* 0x000fcc000f8e33ff */
[----:B------:R-:W-:-:S04]  /*4900*/  IMAD.U32 R0, RZ, RZ, UR5 ;  /* 0x00000005ff007e24 */ /* 0x000fc8000f8e00ff */
[----:B------:R2:W3:Y:S02]  /*4910*/  REDUX UR7, R0 ;  /* 0x00000000000773c4 */ /* 0x0004e40000000000 */
[----:B------:R4:W-:Y:S01]  /*4920*/  UTCATOMSWS.AND URZ, UR5 ;  /* 0x0000000500ff79e3 */ /* 0x0009e20008000000 */
[----:B--2---:R-:W-:Y:S01]  /*4930*/  LOP3.LUT R0, RZ, UR4, RZ, 0x33, !PT ;  /* 0x00000004ff007c12 */ /* 0x004fe2000f8e33ff */
[----:B------:R-:W-:Y:S02]  /*4940*/  VOTEU.ANY UR4, UPT, PT ;  /* 0x0000000000047886 */ /* 0x000fe400038e0100 */
[----:B------:R-:W-:Y:S02]  /*4950*/  UFLO.U32 UR4, UR4 ;  /* 0x00000004000472bd */ /* 0x000fe400080e0000 */
[----:B------:R-:W2:Y:S04]  /*4960*/  REDUX UR6, R0 ;  /* 0x00000000000673c4 */ /* 0x000ea80000000000 */
[----:B-1----:R-:W-:-:S02]  /*4970*/  ISETP.EQ.U32.AND P0, PT, R2, UR4, PT ;  /* 0x0000000402007c0c */ /* 0x002fc4000bf02070 */
[----:B---3--:R-:W-:-:S11]  /*4980*/  MOV R2, UR7 ;  /* 0x0000000700027c02 */ /* 0x008fd60008000f00 */
[----:B------:R4:W-:Y:S01]  /*4990*/  @P0 ATOMS.AND RZ, [UR8+0x14], R2 ;  /* 0x00001402ffff098c */ /* 0x0009e2000a800008 */
[----:B--2---:R-:W-:-:S05]  /*49a0*/  IMAD.U32 R0, RZ, RZ, UR6 ;  /* 0x00000006ff007e24 */ /* 0x004fca000f8e00ff */
[----:B------:R4:W-:Y:S01]  /*49b0*/  @P0 ATOMS.AND RZ, [UR8+0x18], R0 ;  /* 0x00001800ffff098c */ /* 0x0009e2000a800008 */
[----:B------:R-:W-:Y:S05]  /*49c0*/  BRA `(.L_x_86) ;  /* 0x0000000000147947 */ /* 0x000fea0003800000 */
.L_x_85:
[----:B------:R-:W-:Y:S02]  /*49d0*/  MOV R2, 0x49f0 ;  /* 0x000049f000027802 */ /* 0x000fe40000000f00 */
[----:B-----5:R-:W-:Y:S05]  /*49e0*/  CALL.REL.NOINC `($__internal_0_$__cuda_sm10x_tcgen05_guardrail_trap_col_being_dealloced_not_returned_by_alloc) ;  /* 0x0000004400787944 */ /* 0x020fea0003c00000 */
[----:B------:R-:W-:Y:S05]  /*49f0*/  BRA `(.L_x_86) ;  /* 0x0000000000087947 */ /* 0x000fea0003800000 */
.L_x_84:
[----:B------:R-:W-:Y:S02]  /*4a00*/  MOV R2, 0x4a20 ;  /* 0x00004a2000027802 */ /* 0x000fe40000000f00 */
[----:B-----5:R-:W-:Y:S05]  /*4a10*/  CALL.REL.NOINC `($__internal_2_$__cuda_sm10x_tcgen05_guardrail_trap_unallocated_columns_being_dealloced) ;  /* 0x0000004400847944 */ /* 0x020fea0003c00000 */
.L_x_86:
[----:B------:R-:W-:Y:S01]  /*4a20*/  NOP ;  /* 0x0000000000007918 */ /* 0x000fe20000000000 */
[----:B----4-:R-:W-:Y:S05]  /*4a30*/  EXIT ;  /* 0x000000000000794d */ /* 0x010fea0003800000 */
.L_x_57:
[----:B------:R-:W-:-:S09]  /*4a40*/  UISETP.NE.OR UP5, UPT, UR10, 0x3, !UP5 ;  /* 0x000000030a00788c */ /* 0x000fd2000efa5670 */
[----:B------:R-:W-:Y:S05]  /*4a50*/  BRA.U UP5, `(.L_x_87) ;  /* 0x0000000d05b07547 */ /* 0x000fea000b800000 */
[----:B------:R-:W1:Y:S01]  /*4a60*/  LDC R0, c[0x0][0xb30] ;  /* 0x0002cc00ff007b82 */ /* 0x000e620000000800 */
[----:B------:R-:W2:Y:S01]  /*4a70*/  LDCU.64 UR4, c[0x0][0x888] ;  /* 0x00011100ff0477ac */ /* 0x000ea20008000a00 */
[----:B------:R-:W-:Y:S02]  /*4a80*/  HFMA2 R27, -RZ, RZ, 0, 0 ;  /* 0x00000000ff1b7431 */ /* 0x000fe400000001ff */
[----:B------:R-:W-:Y:S01]  /*4a90*/  IMAD.MOV.U32 R29, RZ, RZ, 0x1 ;  /* 0x00000001ff1d7424 */ /* 0x000fe200078e00ff */
[----:B------:R-:W-:Y:S01]  /*4aa0*/  MOV R25, 0x2000 ;  /* 0x0000200000197802 */ /* 0x000fe20000000f00 */
[----:B------:R-:W3:Y:S01]  /*4ab0*/  LDCU.64 UR18, c[0x0][0x890] ;  /* 0x00011200ff1277ac */ /* 0x000ee20008000a00 */
[----:B------:R-:W-:Y:S01]  /*4ac0*/  IMAD.MOV.U32 R28, RZ, RZ, RZ ;  /* 0x000000ffff1c7224 */ /* 0x000fe200078e00ff */
[----:B------:R-:W4:Y:S01]  /*4ad0*/  LDC R24, c[0x0][0x370] ;  /* 0x0000dc00ff187b82 */ /* 0x000f220000000800 */
[----:B------:R-:W-:Y:S01]  /*4ae0*/  UMOV UR13, 0x400 ;  /* 0x00000400000d7882 */ /* 0x000fe20000000000 */
[----:B------:R-:W-:-:S02]  /*4af0*/  UPLOP3.LUT UP1, UPT, UPT, UPT, UPT, 0x40, 0x4 ;  /* 0x000000000004789c */ /* 0x000fc40003f2e870 */
[----:B------:R-:W-:Y:S01]  /*4b00*/  ULEA UR13, UR53, UR13, 0x18 ;  /* 0x0000000d350d7291 */ /* 0x000fe2000f8ec0ff */
[----:B------:R-:W-:-:S03]  /*4b10*/  UMOV UR8, URZ ;  /* 0x000000ff00087c82 */ /* 0x000fc60008000000 */
[----:B------:R-:W4:Y:S01]  /*4b20*/  LDC R3, c[0x0][0xb0c] ;  /* 0x0002c300ff037b82 */ /* 0x000f220000000800 */
[----:B--2---:R-:W-:Y:S02]  /*4b30*/  UISETP.NE.U32.AND UP3, UPT, UR4, URZ, UPT ;  /* 0x000000ff0400728c */ /* 0x004fe4000bf65070 */
[----:B---3--:R-:W-:-:S05]  /*4b40*/  UISETP.NE.U32.AND UP4, UPT, UR18, URZ, UPT ;  /* 0x000000ff1200728c */ /* 0x008fca000bf85070 */
[----:B------:R-:W2:Y:S01]  /*4b50*/  LDC R18, c[0x0][0xb20] ;  /* 0x0002c800ff127b82 */ /* 0x000ea20000000800 */
[----:B-1----:R-:W-:Y:S01]  /*4b60*/  ISETP.NE.AND P1, PT, R0, 0x1, PT ;  /* 0x000000010000780c */ /* 0x002fe20003f25270 */
[----:B------:R-:W-:Y:S02]  /*4b70*/  UISETP.NE.AND.EX UP3, UPT, UR5, URZ, UPT, UP3 ;  /* 0x000000ff0500728c */ /* 0x000fe4000bf65330 */
[----:B------:R-:W-:-:S04]  /*4b80*/  UISETP.NE.AND.EX UP4, UPT, UR19, URZ, UPT, UP4 ;  /* 0x000000ff1300728c */ /* 0x000fc8000bf85340 */
[----:B------:R-:W1:Y:S08]  /*4b90*/  LDC.64 R30, c[0x0][0x348] ;  /* 0x0000d200ff1e7b82 */ /* 0x000e700000000a00 */
[----:B------:R-:W3:Y:S08]  /*4ba0*/  LDC.64 R16, c[0x0][0xb10] ;  /* 0x0002c400ff107b82 */ /* 0x000ef00000000a00 */
[----:B------:R-:W1:Y:S08]  /*4bb0*/  LDC.64 R6, c[0x0][0xb18] ;  /* 0x0002c600ff067b82 */ /* 0x000e700000000a00 */
[----:B------:R-:W1:Y:S08]  /*4bc0*/  LDC.64 R4, c[0x0][0xb28] ;  /* 0x0002ca00ff047b82 */ /* 0x000e700000000a00 */
[----:B--2-4-:R-:W1:Y:S02]  /*4bd0*/  LDC R19, c[0x0][0x374] ;  /* 0x0000dd00ff137b82 */ /* 0x014e640000000800 */
.L_x_96:
[C---:B------:R-:W-:Y:S02]  /*4be0*/  LEA R0, R28.reuse, UR13, 0x3 ;  /* 0x0000000d1c007c11 */ /* 0x040fe4000f8e18ff */
[----:B------:R-:W-:Y:S02]  /*4bf0*/  SHF.L.U32 R2, R27, 0x1f, RZ ;  /* 0x0000001f1b027819 */ /* 0x000fe400000006ff */
[----:B------:R-:W-:Y:S02]  /*4c00*/  LEA R20, R28, UR13, 0x4 ;  /* 0x0000000d1c147c11 */ /* 0x000fe4000f8e20ff */
[----:B--2---:R-:W2:Y:S02]  /*4c10*/  SYNCS.PHASECHK.TRANS64.TRYWAIT P0, [R0+URZ+0x60], R2 ;  /* 0x00006002000075a7 */ /* 0x004ea400080011ff */
[----:B--2---:R-:W-:Y:S05]  /*4c20*/  @!P0 BRA `(.L_x_88) ;  /* 0x00000040000c8947 */ /* 0x004fea0003800000 */
.L_x_161:
[----:B------:R-:W-:Y:S01]  /*4c30*/  ISETP.GE.AND P0, PT, R40, 0x1, PT ;  /* 0x000000012800780c */ /* 0x000fe20003f06270 */
[----:B------:R-:W4:Y:S01]  /*4c40*/  LDS.128 R20, [R20+0xf0] ;  /* 0x0000f00014147984 */ /* 0x000f220000000c00 */
[----:B--2---:R-:W-:Y:S01]  /*4c50*/  VIADD R0, R0, 0x70 ;  /* 0x0000007000007836 */ /* 0x004fe20000000000 */
[----:B------:R-:W-:Y:S01]  /*4c60*/  @!PT LDS RZ, [RZ] ;  /* 0x00000000fffff984 */ /* 0x000fe20000000800 */
[----:B------:R-:W-:Y:S01]  /*4c70*/  @!PT LDS RZ, [RZ] ;  /* 0x00000000fffff984 */ /* 0x000fe20000000800 */
[----:B------:R-:W-:Y:S01]  /*4c80*/  @!PT LDS RZ, [RZ] ;  /* 0x00000000fffff984 */ /* 0x000fe20000000800 */
[----:B------:R-:W-:Y:S01]  /*4c90*/  @!PT LDS RZ, [RZ] ;  /* 0x00000000fffff984 */ /* 0x000fe20000000800 */
[----:B------:R2:W-:Y:S06]  /*4ca0*/  MEMBAR.ALL.CTA ;  /* 0x0000000000007992 */ /* 0x0005ec0000008000 */
[----:B--2---:R-:W2:Y:S01]  /*4cb0*/  FENCE.VIEW.ASYNC.S ;  /* 0x00000000000073c6 */ /* 0x004ea20000000000 */
[----:B------:R-:W-:Y:S04]  /*4cc0*/  PRMT R0, RZ, 0x654, R0 ;  /* 0x00000654ff007816 */ /* 0x000fe80000000000 */
[----:B--2---:R2:W-:Y:S01]  /*4cd0*/  SYNCS.ARRIVE.TRANS64.RED.A1T0 RZ, [R0+URZ], RZ ;  /* 0x000000ff00ff79a7 */ /* 0x0045e200081004ff */
[----:B----4-:R-:W-:Y:S11]  /*4ce0*/  LOP3.LUT P3, RZ, R22, 0x1, RZ, 0xc0, !PT ;  /* 0x0000000116ff7812 */ /* 0x010ff6000786c0ff */
[----:B------:R-:W-:Y:S02]  /*4cf0*/  @!UPT UIADD3 URZ, UPT, UPT, URZ, URZ, URZ ;  /* 0x000000fffffff290 */ /* 0x000fe4000fffe0ff */
[----:B------:R-:W-:Y:S02]  /*4d00*/  @P3 MOV R11, R20 ;  /* 0x00000014000b3202 */ /* 0x000fe40000000f00 */
[----:B------:R-:W-:Y:S01]  /*4d10*/  @P3 LOP3.LUT R10, R21, 0xffff, RZ, 0xc0, !PT ;  /* 0x0000ffff150a3812 */ /* 0x000fe200078ec0ff */
[----:B--2---:R-:W-:Y:S06]  /*4d20*/  @!P0 BRA `(.L_x_89) ;  /* 0x0000000000a48947 */ /* 0x004fec0003800000 */
[-C--:B-1----:R-:W-:Y:S01]  /*4d30*/  IMAD.HI.U32 R0, R19, R7.reuse, RZ ;  /* 0x0000000713007227 */ /* 0x082fe200078e00ff */
[----:B------:R-:W-:Y:S02]  /*4d40*/  ISETP.NE.AND P0, PT, R6, 0x1, PT ;  /* 0x000000010600780c */ /* 0x000fe40003f05270 */
[----:B------:R-:W-:Y:S01]  /*4d50*/  ISETP.NE.AND P2, PT, R40, 0x1, PT ;  /* 0x000000012800780c */ /* 0x000fe20003f45270 */
[----:B---3--:R-:W-:Y:S01]  /*4d60*/  IMAD.HI.U32 R9, R24, R16, RZ ;  /* 0x0000001018097227 */ /* 0x008fe200078e00ff */
[----:B------:R-:W-:Y:S02]  /*4d70*/  SHF.R.U32.HI R0, RZ, R18, R0 ;  /* 0x00000012ff007219 */ /* 0x000fe40000011600 */
[----:B------:R-:W-:Y:S01]  /*4d80*/  ISETP.NE.AND P4, PT, R3, 0x1, PT ;  /* 0x000000010300780c */ /* 0x000fe20003f85270 */
[----:B------:R-:W-:Y:S01]  /*4d90*/  IMAD.HI.U32 R13, R10, R7, RZ ;  /* 0x000000070a0d7227 */ /* 0x000fe200078e00ff */
[----:B------:R-:W-:Y:S02]  /*4da0*/  SHF.R.U32.HI R9, RZ, R17, R9 ;  /* 0x00000011ff097219 */ /* 0x000fe40000011609 */
[----:B------:R-:W-:Y:S01]  /*4db0*/  SEL R0, R19, R0, !P0 ;  /* 0x0000000013007207 */ /* 0x000fe20004000000 */
[----:B------:R-:W-:Y:S01]  /*4dc0*/  IMAD.HI.U32 R12, R11, R16, RZ ;  /* 0x000000100b0c7227 */ /* 0x000fe200078e00ff */
[----:B------:R-:W-:Y:S03]  /*4dd0*/  SEL R9, R24, R9, !P4 ;  /* 0x0000000918097207 */ /* 0x000fe60006000000 */
[-C--:B------:R-:W-:Y:S01]  /*4de0*/  IMAD.HI.U32 R8, R0, R4.reuse, RZ ;  /* 0x0000000400087227 */ /* 0x080fe200078e00ff */
[----:B------:R-:W-:Y:S03]  /*4df0*/  SHF.R.U32.HI R12, RZ, R17, R12 ;  /* 0x00000011ff0c7219 */ /* 0x000fe6000001160c */
[----:B------:R-:W-:Y:S01]  /*4e00*/  IMAD.HI.U32 R2, R9, R4, RZ ;  /* 0x0000000409027227 */ /* 0x000fe200078e00ff */
[-C--:B------:R-:W-:Y:S02]  /*4e10*/  @P2 SHF.R.U32.HI R0, RZ, R5.reuse, R8 ;  /* 0x00000005ff002219 */ /* 0x080fe40000011608 */
[----:B------:R-:W-:Y:S02]  /*4e20*/  SHF.R.U32.HI R8, RZ, R18, R13 ;  /* 0x00000012ff087219 */ /* 0x000fe4000001160d */
[----:B------:R-:W-:Y:S01]  /*4e30*/  @P2 SHF.R.U32.HI R9, RZ, R5, R2 ;  /* 0x00000005ff092219 */ /* 0x000fe20000011602 */
[----:B------:R-:W-:Y:S01]  /*4e40*/  IMAD R0, R40, R0, RZ ;  /* 0x0000000028007224 */ /* 0x000fe200078e02ff */
[----:B------:R-:W-:Y:S02]  /*4e50*/  SEL R8, R10, R8, !P0 ;  /* 0x000000080a087207 */ /* 0x000fe40004000000 */
[----:B------:R-:W-:Y:S01]  /*4e60*/  SEL R2, R11, R12, !P4 ;  /* 0x0000000c0b027207 */ /* 0x000fe20006000000 */
[----:B------:R-:W-:Y:S01]  /*4e70*/  IMAD R12, R40, R9, RZ ;  /* 0x00000009280c7224 */ /* 0x000fe200078e02ff */
[C---:B------:R-:W-:Y:S01]  /*4e80*/  ISETP.GE.AND P0, PT, R8.reuse, R0, PT ;  /* 0x000000000800720c */ /* 0x040fe20003f06270 */
[----:B------:R-:W-:Y:S03]  /*4e90*/  IMAD.HI.U32 R0, R8, R4, RZ ;  /* 0x0000000408007227 */ /* 0x000fe600078e00ff */
[----:B------:R-:W-:Y:S02]  /*4ea0*/  ISETP.GE.OR P0, PT, R2, R12, P0 ;  /* 0x0000000c0200720c */ /* 0x000fe40000706670 */
[-C--:B------:R-:W-:Y:S04]  /*4eb0*/  SHF.R.U32.HI R0, RZ, R5.reuse, R0 ;  /* 0x00000005ff007219 */ /* 0x080fe80000011600 */
[----:B------:R-:W-:Y:S05]  /*4ec0*/  SEL R13, R8, R0, !P2 ;  /* 0x00000000080d7207 */ /* 0x000fea0005000000 */
[----:B------:R-:W-:Y:S02]  /*4ed0*/  IMAD.MOV R12, RZ, RZ, -R13 ;  /* 0x000000ffff0c7224 */ /* 0x000fe400078e0a0d */
[----:B------:R-:W-:Y:S04]  /*4ee0*/  @!P0 IMAD.HI.U32 R0, R2, R4, RZ ;  /* 0x0000000402008227 */ /* 0x000fe800078e00ff */
[----:B------:R-:W-:Y:S01]  /*4ef0*/  IMAD R12, R40, R12, R8 ;  /* 0x0000000c280c7224 */ /* 0x000fe200078e0208 */
[----:B------:R-:W-:Y:S04]  /*4f00*/  @!P0 SHF.R.U32.HI R0, RZ, R5, R0 ;  /* 0x00000005ff008219 */ /* 0x000fe80000011600 */
[----:B------:R-:W-:Y:S04]  /*4f10*/  @!P0 SEL R0, R2, R0, !P2 ;  /* 0x0000000002008207 */ /* 0x000fe80005000000 */
[----:B------:R-:W-:Y:S01]  /*4f20*/  @!P0 IADD3 R13, PT, PT, R13, -R0, RZ ;  /* 0x800000000d0d8210 */ /* 0x000fe20007ffe0ff */
[----:B------:R-:W-:Y:S01]  /*4f30*/  @!P0 IMAD R0, R9, R12, R0 ;  /* 0x0000000c09008224 */ /* 0x000fe200078e0200 */
[----:B------:R-:W-:Y:S01]  /*4f40*/  IADD3 R9, PT, PT, -R8, RZ, RZ ;  /* 0x000000ff08097210 */ /* 0x000fe20007ffe1ff */
[--C-:B------:R-:W-:Y:S02]  /*4f50*/  IMAD.MOV R12, RZ, RZ, -R2.reuse ;  /* 0x000000ffff0c7224 */ /* 0x100fe400078e0a02 */
[----:B------:R-:W-:Y:S02]  /*4f60*/  @!P0 IMAD R8, R13, R40, R2 ;  /* 0x000000280d088224 */ /* 0x000fe400078e0202 */
[----:B------:R-:W-:Y:S02]  /*4f70*/  @!P0 IMAD.MOV.U32 R2, RZ, RZ, R0 ;  /* 0x000000ffff028224 */ /* 0x000fe400078e0000 */
[----:B------:R-:W-:Y:S02]  /*4f80*/  IMAD R11, R3, R12, R11 ;  /* 0x0000000c030b7224 */ /* 0x000fe400078e020b */
[----:B------:R-:W-:Y:S02]  /*4f90*/  IMAD R10, R6, R9, R10 ;  /* 0x00000009060a7224 */ /* 0x000fe400078e020a */
[----:B------:R-:W-:Y:S02]  /*4fa0*/  IMAD R11, R2, R3, R11 ;  /* 0x00000003020b7224 */ /* 0x000fe400078e020b */
[----:B------:R-:W-:Y:S02]  /*4fb0*/  IMAD R10, R8, R6, R10 ;  /* 0x00000006080a7224 */ /* 0x000fe400078e020a */
.L_x_89:
[----:B------:R-:W-:Y:S05]  /*4fc0*/  BRA.U UP1, `(.L_x_90) ;  /* 0x0000000101107547 */ /* 0x000fea000b800000 */
[----:B------:R-:W-:Y:S04]  /*4fd0*/  MOV R2, UR37 ;  /* 0x0000002500027c02 */ /* 0x000fe80008000f00 */
[----:B------:R-:W-:Y:S04]  /*4fe0*/  SHF.L.U32 R2, R2, 0x1f, RZ ;  /* 0x0000001f02027819 */ /* 0x000fe800000006ff */
[----:B------:R-:W2:Y:S02]  /*4ff0*/  SYNCS.PHASECHK.TRANS64.TRYWAIT P0, [UR13+0x58], R2 ;  /* 0x00005802ff0075a7 */ /* 0x000ea4000800110d */
[----:B--2---:R-:W-:Y:S05]  /*5000*/  @!P0 BRA `(.L_x_91) ;  /* 0x0000003c00288947 */ /* 0x004fea0003800000 */
.L_x_90:
[----:B------:R-:W-:Y:S02]  /*5010*/  R2UR UR11, R14 ;  /* 0x000000000e0b72ca */ /* 0x000fe400000e0000 */
[----:B------:R-:W-:Y:S02]  /*5020*/  R2UR UR10, R15 ;  /* 0x000000000f0a72ca */ /* 0x000fe400000e0000 */
[----:B------:R-:W-:Y:S04]  /*5030*/  ISETP.NE.U32.AND P2, PT, RZ, UR18, PT ;  /* 0x00000012ff007c0c */ /* 0x000fe8000bf45070 */
[----:B------:R-:W-:Y:S05]  /*5040*/  ISETP.NE.AND.EX P2, PT, RZ, UR19, PT, P2 ;  /* 0x00000013ff007c0c */ /* 0x000fea000bf45320 */
[----:B------:R-:W-:Y:S02]  /*5050*/  USHF.L.U32 UR11, UR11, 0x7, URZ ;  /* 0x000000070b0b7899 */ /* 0x000fe400080006ff */
[----:B------:R-:W-:Y:S01]  /*5060*/  USHF.L.U32 UR10, UR10, 0x6, URZ ;  /* 0x000000060a0a7899 */ /* 0x000fe200080006ff */
[----:B------:R-:W-:Y:S11]  /*5070*/  BRA.U !UP4, `(.L_x_92) ;  /* 0x000000010c347547 */ /* 0x000ff6000b800000 */
[----:B------:R-:W-:Y:S01]  /*5080*/  UPLOP3.LUT UP0, UPT, UPT, UPT, UP3, 0x80, 0x8 ;  /* 0x000000000008789c */ /* 0x000fe20003f0f030 */
[----:B--2---:R-:W-:Y:S02]  /*5090*/  HFMA2 R0, -RZ, RZ, 0, 5.9604644775390625e-08 ;  /* 0x00000001ff007431 */ /* 0x004fe400000001ff */
[----:B------:R-:W-:Y:S03]  /*50a0*/  IMAD.MOV.U32 R92, RZ, RZ, 0x1 ;  /* 0x00000001ff5c7424 */ /* 0x000fe600078e00ff */
[----:B------:R-:W-:Y:S05]  /*50b0*/  PLOP3.LUT P0, PT, PT, PT, UP0, 0x80, 0x8 ;  /* 0x000000000008781c */ /* 0x000fea0003f0f008 */
[----:B------:R-:W2:Y:S01]  /*50c0*/  @UP0 LDCU.64 UR4, c[0x0][0x888] ;  /* 0x00011100ff0407ac */ /* 0x000ea20008000a00 */
[----:B------:R-:W-:Y:S07]  /*50d0*/  @UP0 UIMAD UR6, UR60, UR18, URZ ;  /* 0x000000123c0602a4 */ /* 0x000fee000f8e02ff */
[----:B------:R-:W-:Y:S01]  /*50e0*/  @!P0 PRMT R92, R0, 0x7610, R92 ;  /* 0x00007610005c8816 */ /* 0x000fe2000000005c */
[----:B--2---:R-:W-:Y:S06]  /*50f0*/  @UP0 UIMAD.WIDE UR4, UR6, 0x4, UR4 ;  /* 0x00000004060408a5 */ /* 0x004fec000f8e0204 */
[----:B------:R-:W-:Y:S01]  /*5100*/  IMAD.U32 R8, RZ, RZ, UR4 ;  /* 0x00000004ff087e24 */ /* 0x000fe2000f8e00ff */
[----:B------:R-:W-:Y:S04]  /*5110*/  MOV R9, UR5 ;  /* 0x0000000500097c02 */ /* 0x000fe80008000f00 */
[----:B------:R-:W2:Y:S01]  /*5120*/  @!UP0 LDCU UR4, c[0x0][0x880] ;  /* 0x00011000ff0487ac */ /* 0x000ea20008000800 */
[----:B-----5:R4:W5:Y:S02]  /*5130*/  @P0 LDG.E R49, desc[UR56][R8.64] ;  /* 0x0000003808310981 */ /* 0x020964000c1e1900 */
[----:B--2-4-:R-:W-:Y:S07]  /*5140*/  @!P0 IMAD.U32 R49, RZ, RZ, UR4 ;  /* 0x00000004ff318e24 */ /* 0x014fee000f8e00ff */
.L_x_92:
[----:B-----5:R-:W-:Y:S01]  /*5150*/  @!P2 FSETP.EQ.AND P0, PT, R49, RZ, PT ;  /* 0x000000ff3100a20b */ /* 0x020fe20003f02000 */
[----:B------:R-:W-:Y:S01]  /*5160*/  @!UPT UIADD3 URZ, UPT, UPT, URZ, URZ, URZ ;  /* 0x000000fffffff290 */ /* 0x000fe2000fffe0ff */
[----:B------:R-:W-:Y:S11]  /*5170*/  @!P2 BRA `(.L_x_93) ;  /* 0x000000000014a947 */ /* 0x000ff60003800000 */
[----:B------:R-:W-:Y:S02]  /*5180*/  LOP3.LUT P2, RZ, R92, 0xff, RZ, 0xc0, !PT ;  /* 0x000000ff5cff7812 */ /* 0x000fe4000784c0ff */
[----:B------:R-:W-:Y:S04]  /*5190*/  PLOP3.LUT P0, PT, PT, PT, UP0, 0x80, 0x8 ;  /* 0x000000000008781c */ /* 0x000fe80003f0f008 */
[----:B------:R-:W-:Y:S07]  /*51a0*/  PLOP3.LUT P0, PT, P0, PT, PT, 0x8, 0x80 ;  /* 0x000000000080781c */ /* 0x000fee000070e170 */
[----:B------:R-:W-:Y:S11]  /*51b0*/  @P2 FSETP.EQ.AND P0, PT, R49, RZ, PT ;  /* 0x000000ff3100220b */ /* 0x000ff60003f02000 */
[----:B------:R-:W-:Y:S02]  /*51c0*/  @!UPT UIADD3 URZ, UPT, UPT, URZ, URZ, URZ ;  /* 0x000000fffffff290 */ /* 0x000fe4000fffe0ff */
.L_x_93:
[----:B------:R-:W-:Y:S01]  /*51d0*/  ULEA UR4, UR8, UR13, 0x3 ;  /* 0x0000000d08047291 */ /* 0x000fe2000f8e18ff */
[----:B------:R-:W-:Y:S02]  /*51e0*/  SHF.L.U32 R9, R29, 0x1f, RZ ;  /* 0x0000001f1d097819 */ /* 0x000fe400000006ff */
[----:B------:R-:W-:Y:S04]  /*51f0*/  ELECT P4, URZ, PT ;  /* 0x0000000000ff782f */ /* 0x000fe80003880000 */
[----:B------:R-:W-:Y:S02]  /*5200*/  PLOP3.LUT P4, PT, P0, P4, PT, 0xf2, 0x2f ;  /* 0x00000000002f781c */ /* 0x000fe40000789e72 */
[----:B------:R-:W4:Y:S11]  /*5210*/  SYNCS.PHASECHK.TRANS64.TRYWAIT P2, [UR4+0x38], R9 ;  /* 0x00003809ff0075a7 */ /* 0x000f360008041104 */
[----:B-1----:R-:W-:Y:S05]  /*5220*/  @!P4 IADD3 R8, P0, PT, R30, 0x580, RZ ;  /* 0x000005801e08c810 */ /* 0x002fea0007f1e0ff */
[----:B--2---:R-:W-:Y:S01]  /*5230*/  @!P4 IMAD.X R2, RZ, RZ, R31, P0 ;  /* 0x000000ffff02c224 */ /* 0x004fe200000e061f */
[----:B----4-:R-:W-:Y:S07]  /*5240*/  @!P2 BRA `(.L_x_94) ;  /* 0x0000003800b0a947 */ /* 0x010fee0003800000 */
.L_x_164:
[----:B------:R-:W2:Y:S01]  /*5250*/  LDC.64 R12, c[0x0][0xb18] ;  /* 0x0002c600ff0c7b82 */ /* 0x000ea20000000a00 */
[----:B------:R-:W-:Y:S01]  /*5260*/  @!P4 R2UR UR6, R2 ;  /* 0x000000000206c2ca */ /* 0x000fe200000e0000 */
[----:B------:R-:W-:Y:S01]  /*5270*/  VOTEU.ALL UP2, P4 ;  /* 0x0000000000ff7886 */ /* 0x000fe20002040000 */
[----:B------:R-:W-:Y:S01]  /*5280*/  @!P4 R2UR UR7, R8 ;  /* 0x000000000807c2ca */ /* 0x000fe200000e0000 */
[----:B------:R-:W-:Y:S01]  /*5290*/  UIADD3 UR5, UPT, UPT, UR8, 0x1, URZ ;  /* 0x0000000108057890 */ /* 0x000fe2000fffe0ff */
[----:B-1----:R-:W-:Y:S03]  /*52a0*/  @!P4 IMAD.MOV.U32 R0, RZ, RZ, 0x2000 ;  /* 0x00002000ff00c424 */ /* 0x002fe600078e00ff */
[----:B------:R-:W1:Y:S01]  /*52b0*/  @!P1 LDC R2, c[0x0][0xb0c] ;  /* 0x0002c300ff029b82 */ /* 0x000e620000000800 */
[----:B------:R-:W-:Y:S01]  /*52c0*/  @!UP2 ULEA UR8, UR8, UR13, 0xd ;  /* 0x0000000d0808a291 */ /* 0x000fe2000f8e68ff */
[----:B------:R-:W-:Y:S01]  /*52d0*/  @P3 SHF.R.U32.HI R26, RZ, 0x10, R21 ;  /* 0x00000010ff1a3819 */ /* 0x000fe20000011615 */
[----:B------:R-:W-:Y:S01]  /*52e0*/  UIADD3 UR9, UPT, UPT, UR4, 0x20, URZ ;  /* 0x0000002004097890 */ /* 0x000fe2000fffe0ff */
[----:B------:R-:W-:Y:S01]  /*52f0*/  VIADD R28, R28, 0x1 ;  /* 0x000000011c1c7836 */ /* 0x000fe20000000000 */
[----:B------:R-:W-:Y:S01]  /*5300*/  @!UP2 UIADD3 UR8, UPT, UPT, UR8, 0x200, URZ ;  /* 0x000002000808a890 */ /* 0x000fe2000fffe0ff */
[----:B------:R-:W-:Y:S01]  /*5310*/  VOTEU.ALL UP1, P4 ;  /* 0x0000000000ff7886 */ /* 0x000fe20002020000 */
[----:B------:R-:W-:Y:S01]  /*5320*/  IMAD.U32 R9, RZ, RZ, UR6 ;  /* 0x00000006ff097e24 */ /* 0x000fe2000f8e00ff */
[----:B------:R-:W-:Y:S01]  /*5330*/  UMOV UR20, 0x0 ;  /* 0x0000000000147882 */ /* 0x000fe20000000000 */
[----:B------:R-:W-:Y:S01]  /*5340*/  IMAD.U32 R8, RZ, RZ, UR7 ;  /* 0x00000007ff087e24 */ /* 0x000fe2000f8e00ff */
[----:B------:R-:W-:Y:S01]  /*5350*/  UMOV UR21, 0x10000000 ;  /* 0x1000000000157882 */ /* 0x000fe20000000000 */
[----:B------:R-:W-:Y:S01]  /*5360*/  UMOV UR12, UR60 ;  /* 0x0000003c000c7c82 */ /* 0x000fe20008000000 */
[----:B------:R-:W-:Y:S01]  /*5370*/  @!P4 R2UR UR17, R9 ;  /* 0x000000000911c2ca */ /* 0x000fe200000e0000 */
[----:B------:R-:W-:Y:S01]  /*5380*/  UISETP.NE.AND UP5, UPT, UR5, 0x3, UPT ;  /* 0x000000030500788c */ /* 0x000fe2000bfa5270 */
[----:B------:R-:W-:Y:S01]  /*5390*/  @!P4 R2UR UR16, R8 ;  /* 0x000000000810c2ca */ /* 0x000fe200000e0000 */
[----:B------:R-:W-:Y:S01]  /*53a0*/  UPRMT UR14, UR53, 0x654, UR9 ;  /* 0x00000654350e7896 */ /* 0x000fe20008000009 */
[----:B------:R-:W4:Y:S01]  /*53b0*/  LDC.64 R8, c[0x0][0xb10] ;  /* 0x0002c400ff087b82 */ /* 0x000f220000000a00 */
[----:B------:R-:W-:Y:S02]  /*53c0*/  USEL UR7, UR5, URZ, UP5 ;  /* 0x000000ff05077287 */ /* 0x000fe4000a800000 */
[----:B------:R-:W-:Y:S02]  /*53d0*/  USEL UR5, URZ, 0x1, UP5 ;  /* 0x00000001ff057887 */ /* 0x000fe4000a800000 */
[----:B------:R-:W-:Y:S04]  /*53e0*/  ULEA UR6, UR7, UR13, 0x3 ;  /* 0x0000000d07067291 */ /* 0x000fe8000f8e18ff */
[----:B------:R-:W-:Y:S02]  /*53f0*/  LOP3.LUT R29, R29, UR5, RZ, 0x3c, !PT ;  /* 0x000000051d1d7c12 */ /* 0x000fe4000f8e3cff */
[----:B------:R1:W-:Y:S01]  /*5400*/  @!UP1 UTMALDG.3D [UR8], [UR16], desc[UR20] ;  /* 0x00001408100095b4 */ /* 0x0003e20008011000 */
[----:B------:R5:W-:Y:S01]  /*5410*/  @!P4 SYNCS.ARRIVE.TRANS64.RED.A0TR RZ, [UR4+0x20], R0 ;  /* 0x00002000ffffc9a7 */ /* 0x000be20008300404 */
[----:B------:R-:W-:Y:S01]  /*5420*/  SHF.L.U32 R14, R29, 0x1f, RZ ;  /* 0x0000001f1d0e7819 */ /* 0x000fe200000006ff */
[C---:B----4-:R-:W-:Y:S01]  /*5430*/  @!P1 IMAD.HI.U32 R8, R11.reuse, R8, RZ ;  /* 0x000000080b089227 */ /* 0x050fe200078e00ff */
[----:B--2---:R-:W-:Y:S02]  /*5440*/  @!P1 ISETP.NE.AND P0, PT, R12, 0x1, PT ;  /* 0x000000010c00980c */ /* 0x004fe40003f05270 */
[----:B-1----:R-:W-:Y:S01]  /*5450*/  @!P1 ISETP.NE.AND P2, PT, R2, 0x1, PT ;  /* 0x000000010200980c */ /* 0x002fe20003f45270 */
[----:B------:R-:W-:Y:S01]  /*5460*/  SYNCS.ARRIVE.TRANS64.RED.A1T0 RZ, [UR14], RZ ;  /* 0x000000ffffff79a7 */ /* 0x000fe2000810040e */
[C---:B------:R-:W-:Y:S01]  /*5470*/  @!P1 IMAD.HI.U32 R13, R10.reuse, R13, RZ ;  /* 0x0000000d0a0d9227 */ /* 0x040fe200078e00ff */
[----:B------:R-:W-:Y:S04]  /*5480*/  @!P1 SHF.R.U32.HI R8, RZ, R9, R8 ;  /* 0x00000009ff089219 */ /* 0x000fe80000011608 */
[----:B------:R-:W-:Y:S01]  /*5490*/  @!P1 SEL R8, R11, R8, !P2 ;  /* 0x000000080b089207 */ /* 0x000fe20005000000 */
[----:B------:R-:W1:Y:S01]  /*54a0*/  SYNCS.PHASECHK.TRANS64.TRYWAIT P5, [UR6+0x38], R14 ;  /* 0x0000380eff0075a7 */ /* 0x000e6200080a1106 */
[----:B-----5:R-:W2:Y:S02]  /*54b0*/  @!P1 LDC R0, c[0x0][0xb20] ;  /* 0x0002c800ff009b82 */ /* 0x020ea40000000800 */
[----:B--2---:R-:W-:Y:S04]  /*54c0*/  @!P1 SHF.R.U32.HI R0, RZ, R0, R13 ;  /* 0x00000000ff009219 */ /* 0x004fe8000001160d */
[----:B------:R-:W-:Y:S05]  /*54d0*/  @!P1 SEL R9, R10, R0, !P0 ;  /* 0x000000000a099207 */ /* 0x000fea0004000000 */
[----:B------:R-:W-:Y:S02]  /*54e0*/  @!P1 IMAD.IADD R0, R9, 0x1, -R8 ;  /* 0x0000000109009824 */ /* 0x000fe400078e0a08 */
[----:B------:R-:W-:Y:S02]  /*54f0*/  @!P1 IMAD.IADD R8, R8, 0x1, -R9 ;  /* 0x0000000108089824 */ /* 0x000fe400078e0a09 */
[----:B------:R-:W-:Y:S02]  /*5500*/  @!P1 IMAD R11, R0, R2, R11 ;  /* 0x00000002000b9224 */ /* 0x000fe400078e020b */
[----:B------:R-:W-:Y:S01]  /*5510*/  @!P1 IMAD R10, R8, R12, R10 ;  /* 0x0000000c080a9224 */ /* 0x000fe200078e020a */
[----:B-1----:R-:W-:Y:S06]  /*5520*/  @!P5 BRA `(.L_x_95) ;  /* 0x000000380010d947 */ /* 0x002fec0003800000 */
.L_x_166:
[----:B------:R-:W-:Y:S01]  /*5530*/  UIADD3 UR9, UPT, UPT, UR6, 0x20, URZ ;  /* 0x0000002006097890 */ /* 0x000fe2000fffe0ff */
[----:B------:R-:W-:Y:S01]  /*5540*/  @!P4 IADD3 R2, P0, PT, R30, 0x580, RZ ;  /* 0x000005801e02c810 */ /* 0x000fe20007f1e0ff */
[----:B------:R-:W-:Y:S01]  /*5550*/  VOTEU.ALL UP1, P4 ;  /* 0x0000000000ff7886 */ /* 0x000fe20002020000 */
[----:B------:R-:W-:Y:S01]  /*5560*/  UMOV UR16, 0x0 ;  /* 0x0000000000107882 */ /* 0x000fe20000000000 */
[----:B------:R-:W-:Y:S01]  /*5570*/  UMOV UR17, 0x10000000 ;  /* 0x1000000000117882 */ /* 0x000fe20000000000 */
[----:B------:R-:W-:Y:S01]  /*5580*/  @!P4 R2UR UR5, R2 ;  /* 0x000000000205c2ca */ /* 0x000fe200000e0000 */
[----:B-1----:R-:W-:Y:S01]  /*5590*/  @!P4 IMAD.X R0, RZ, RZ, R31, P0 ;  /* 0x000000ffff00c224 */ /* 0x002fe200000e061f */
[----:B------:R-:W-:Y:S01]  /*55a0*/  @!UP1 ULEA UR8, UR7, UR13, 0xd ;  /* 0x0000000d07089291 */ /* 0x000fe2000f8e68ff */
[----:B------:R-:W-:Y:S01]  /*55b0*/  ISETP.NE.AND P0, PT, R28, 0x2, PT ;  /* 0x000000021c00780c */ /* 0x000fe20003f05270 */
[----:B------:R-:W-:Y:S01]  /*55c0*/  @!UP1 UIADD3 UR10, UPT, UPT, UR10, 0x20, URZ ;  /* 0x000000200a0a9890 */ /* 0x000fe2000fffe0ff */
[----:B------:R-:W-:Y:S01]  /*55d0*/  IMAD.IADD R15, R10, 0x1, R90 ;  /* 0x000000010a0f7824 */ /* 0x000fe200078e025a */
[----:B------:R-:W-:Y:S01]  /*55e0*/  @!P4 R2UR UR4, R0 ;  /* 0x000000000004c2ca */ /* 0x000fe200000e0000 */
[----:B------:R-:W-:Y:S01]  /*55f0*/  @!UP1 UIADD3 UR8, UPT, UPT, UR8, 0x200, URZ ;  /* 0x0000020008089890 */ /* 0x000fe2000fffe0ff */
[----:B------:R-:W-:Y:S01]  /*5600*/  SEL R0, RZ, 0x1, P0 ;  /* 0x00000001ff007807 */ /* 0x000fe20000000000 */
[----:B------:R-:W-:Y:S01]  /*5610*/  VOTEU.ALL UP1, P4 ;  /* 0x0000000000ff7886 */ /* 0x000fe20002020000 */
[----:B------:R-:W-:Y:S01]  /*5620*/  UMOV UR12, UR60 ;  /* 0x0000003c000c7c82 */ /* 0x000fe20008000000 */
[----:B------:R-:W-:Y:S01]  /*5630*/  @P3 R2UR UR60, R26 ;  /* 0x000000001a3c32ca */ /* 0x000fe200000e0000 */
[----:B------:R-:W-:Y:S01]  /*5640*/  IMAD.IADD R14, R11, 0x1, R91 ;  /* 0x000000010b0e7824 */ /* 0x000fe200078e025b */
[----:B------:R-:W-:Y:S01]  /*5650*/  LOP3.LUT R27, R27, R0, RZ, 0x3c, !PT ;  /* 0x000000001b1b7212 */ /* 0x000fe200078e3cff */
[----:B------:R-:W-:Y:S01]  /*5660*/  IMAD.U32 R8, RZ, RZ, UR5 ;  /* 0x00000005ff087e24 */ /* 0x000fe2000f8e00ff */
[----:B------:R-:W-:Y:S04]  /*5670*/  SEL R28, R28, RZ, P0 ;  /* 0x000000ff1c1c7207 */ /* 0x000fe80000000000 */
[----:B------:R-:W-:Y:S01]  /*5680*/  IMAD.U32 R9, RZ, RZ, UR4 ;  /* 0x00000004ff097e24 */ /* 0x000fe2000f8e00ff */
[----:B------:R-:W-:Y:S01]  /*5690*/  @!P4 R2UR UR14, R8 ;  /* 0x00000000080ec2ca */ /* 0x000fe200000e0000 */
[----:B------:R-:W-:Y:S03]  /*56a0*/  UPRMT UR4, UR53, 0x654, UR9 ;  /* 0x0000065435047896 */ /* 0x000fe60008000009 */
[----:B------:R-:W-:Y:S11]  /*56b0*/  @!P4 R2UR UR15, R9 ;  /* 0x00000000090fc2ca */ /* 0x000ff600000e0000 */
[----:B------:R-:W-:Y:S02]  /*56c0*/  @!UPT UIADD3 URZ, UPT, UPT, URZ, URZ, URZ ;  /* 0x000000fffffff290 */ /* 0x000fe4000fffe0ff */
[----:B------:R1:W-:Y:S01]  /*56d0*/  @!UP1 UTMALDG.3D [UR8], [UR14], desc[UR16] ;  /* 0x000010080e0095b4 */ /* 0x0003e20008011000 */
[----:B------:R2:W-:Y:S01]  /*56e0*/  @!P4 SYNCS.ARRIVE.TRANS64.RED.A0TR RZ, [UR6+0x20], R25 ;  /* 0x00002019ffffc9a7 */ /* 0x0005e20008300406 */
[----:B------:R-:W-:Y:S01]  /*56f0*/  SYNCS.ARRIVE.TRANS64.RED.A1T0 RZ, [UR4], RZ ;  /* 0x000000ffffff79a7 */ /* 0x000fe20008100404 */
[----:B------:R-:W-:Y:S04]  /*5700*/  UIADD3 UR4, UPT, UPT, UR7, 0x1, URZ ;  /* 0x0000000107047890 */ /* 0x000fe8000fffe0ff */
[----:B------:R-:W-:Y:S04]  /*5710*/  UISETP.NE.AND UP1, UPT, UR4, 0x3, UPT ;  /* 0x000000030400788c */ /* 0x000fe8000bf25270 */
[----:B------:R-:W-:Y:S06]  /*5720*/  USEL UR5, URZ, 0x1, UP1 ;  /* 0x00000001ff057887 */ /* 0x000fec0008800000 */
[----:B------:R-:W-:Y:S01]  /*5730*/  LOP3.LUT R29, R29, UR5, RZ, 0x3c, !PT ;  /* 0x000000051d1d7c12 */ /* 0x000fe2000f8e3cff */
[----:B-1----:R-:W-:Y:S02]  /*5740*/  USEL UR8, UR4, URZ, UP1 ;  /* 0x000000ff04087287 */ /* 0x002fe40008800000 */
[----:B------:R-:W-:Y:S01]  /*5750*/  UPLOP3.LUT UP1, UPT, UPT, UPT, UPT, 0x80, 0x8 ;  /* 0x000000000008789c */ /* 0x000fe20003f2f070 */
[----:B------:R-:W-:Y:S10]  /*5760*/  @P3 BRA `(.L_x_96) ;  /* 0xfffffff4001c3947 */ /* 0x000ff4000383ffff */
[----:B------:R-:W-:Y:S01]  /*5770*/  UIADD3 UR13, UPT, UPT, UR13, 0x38, URZ ;  /* 0x000000380d0d7890 */ /* 0x000fe2000fffe0ff */
[----:B------:R-:W-:-:S03]  /*5780*/  SHF.L.U32 R2, R29, 0x1f, RZ ;  /* 0x0000001f1d027819 */ /* 0x000fc600000006ff */
[----:B------:R-:W-:-:S09]  /*5790*/  ULEA UR4, UR8, UR13, 0x3 ;  /* 0x0000000d08047291 */ /* 0x000fd2000f8e18ff */
[----:B------:R-:W1:Y:S02]  /*57a0*/  SYNCS.PHASECHK.TRANS64.TRYWAIT P0, [UR4], R2 ;  /* 0x00000002ff0075a7 */ /* 0x000e640008001104 */
[----:B-1----:R-:W-:Y:S05]  /*57b0*/  @!P0 BRA `(.L_x_97) ;  /* 0x0000003400848947 */ /* 0x002fea0003800000 */
.L_x_168:
        /* <DEDUP_REMOVED lines=9> */
.L_x_170:
[----:B------:R-:W-:-:S04]  /*5850*/  UIADD3 UR4, UPT, UPT, UR4, 0x1, URZ ;  /* 0x0000000104047890 */ /* 0x000fc8000fffe0ff */
[----:B------:R-:W-:-:S04]  /*5860*/  UISETP.NE.AND UP0, UPT, UR4, 0x3, UPT ;  /* 0x000000030400788c */ /* 0x000fc8000bf05270 */
[----:B------:R-:W-:Y:S02]  /*5870*/  USEL UR5, URZ, 0x1, UP0 ;  /* 0x00000001ff057887 */ /* 0x000fe40008000000 */
[----:B------:R-:W-:-:S04]  /*5880*/  USEL UR4, UR4, URZ, UP0 ;  /* 0x000000ff04047287 */ /* 0x000fc80008000000 */
[----:B------:R-:W-:Y:S01]  /*5890*/  ULEA UR4, UR4, UR13, 0x3 ;  /* 0x0000000d04047291 */ /* 0x000fe2000f8e18ff */
[----:B-1----:R-:W-:-:S04]  /*58a0*/  LOP3.LUT R2, R29, UR5, RZ, 0x3c, !PT ;  /* 0x000000051d027c12 */ /* 0x002fc8000f8e3cff */
[----:B------:R-:W-:Y:S01]  /*58b0*/  SHF.L.U32 R2, R2, 0x1f, RZ ;  /* 0x0000001f02027819 */ /* 0x000fe200000006ff */
[----:B------:R-:W-:-:S07]  /*58c0*/  IMAD.U32 R0, RZ, RZ, UR4 ;  /* 0x00000004ff007e24 */ /* 0x000fce000f8e00ff */
.L_x_99:
[----:B-1----:R1:W4:Y:S02]  /*58d0*/  SYNCS.PHASECHK.TRANS64.TRYWAIT P0, [R0+URZ], R2 ;  /* 0x00000002000075a7 */ /* 0x00232400080011ff */
[----:B----4-:R-:W-:Y:S05]  /*58e0*/  @!P0 NANOSLEEP.SYNCS 0x989680 ;  /* 0x009896800000895d */ /* 0x010fea0003900000 */
[----:B------:R-:W4:Y:S02]  /*58f0*/  @!P0 SYNCS.PHASECHK.TRANS64 P0, [R0+URZ], R2 ;  /* 0x00000002000085a7 */ /* 0x000f2400080010ff */
[----:B----4-:R-:W-:Y:S05]  /*5900*/  @P0 EXIT ;  /* 0x000000000000094d */ /* 0x010fea0003800000 */
[----:B------:R-:W-:Y:S05]  /*5910*/  BRA `(.L_x_99) ;  /* 0xfffffffc00ec7947 */ /* 0x000fea000383ffff */
.L_x_87:
[----:B------:R-:W-:-:S06]  /*5920*/  UISETP.GE.AND UP1, UPT, UR10, 0x4, UPT ;  /* 0x000000040a00788c */ /* 0x000fcc000bf26270 */
[----:B------:R-:W-:-:S13]  /*5930*/  PLOP3.LUT P0, PT, PT, PT, UP1, 0x80, 0x8 ;  /* 0x000000000008781c */ /* 0x000fda0003f0f018 */
[----:B------:R-:W-:Y:S05]  /*5940*/  @!P0 EXIT ;  /* 0x000000000000894d */ /* 0x000fea0003800000 */
[----:B------:R-:W-:Y:S01]  /*5950*/  BAR.SYNC.DEFER_BLOCKING 0x6, 0xa0 ;  /* 0x0182800000007b1d */ /* 0x000fe20000010000 */
[C---:B------:R-:W-:Y:S01]  /*5960*/  IMAD.SHL.U32 R2, R97.reuse, 0x20, RZ ;  /* 0x0000002061027824 */ /* 0x040fe200078e00ff */
[C---:B------:R-:W-:Y:S01]  /*5970*/  LOP3.LUT R98, R97.reuse, 0x2, RZ, 0xc0, !PT ;  /* 0x0000000261627812 */ /* 0x040fe200078ec0ff */
[C---:B------:R-:W-:Y:S01]  /*5980*/  IMAD.SHL.U32 R103, R97.reuse, 0x4, RZ ;  /* 0x0000000461677824 */ /* 0x040fe200078e00ff */
[C---:B------:R-:W-:Y:S01]  /*5990*/  LOP3.LUT R104, R97.reuse, 0x60, RZ, 0xc0, !PT ;  /* 0x0000006061687812 */ /* 0x040fe200078ec0ff */
[C---:B------:R-:W-:Y:S01]  /*59a0*/  IMAD.U32 R46, R97.reuse, 0x10000, RZ ;  /* 0x00010000612e7824 */ /* 0x040fe200078e00ff */
[----:B------:R-:W-:Y:S02]  /*59b0*/  UMOV UR37, 0x400 ;  /* 0x0000040000257882 */ /* 0x000fe40000000000 */
[----:B------:R-:W1:Y:S01]  /*59c0*/  LDC R95, c[0x0][0x370] ;  /* 0x0000dc00ff5f7b82 */ /* 0x000e620000000800 */
[----:B------:R-:W-:Y:S01]  /*59d0*/  ULEA UR37, UR53, UR37, 0x18 ;  /* 0x0000002535257291 */ /* 0x000fe2000f8ec0ff */
[----:B------:R-:W-:Y:S01]  /*59e0*/  LOP3.LUT R3, R2, 0xc0, RZ, 0xc0, !PT ;  /* 0x000000c002037812 */ /* 0x000fe200078ec0ff */
[----:B------:R-:W-:Y:S01]  /*59f0*/  IMAD.MOV.U32 R45, RZ, RZ, RZ ;  /* 0x000000ffff2d7224 */ /* 0x000fe200078e00ff */
[----:B------:R-:W-:Y:S01]  /*5a00*/  LOP3.LUT R97, R97, 0x4, RZ, 0xc0, !PT ;  /* 0x0000000461617812 */ /* 0x000fe200078ec0ff */
[----:B------:R-:W-:Y:S01]  /*5a10*/  UIADD3 UR43, UPT, UPT, UR37, 0x200, URZ ;  /* 0x00000200252b7890 */ /* 0x000fe2000fffe0ff */
[----:B------:R-:W-:-:S02]  /*5a20*/  LOP3.LUT R103, R3, 0x18, R103, 0xf8, !PT ;  /* 0x0000001803677812 */ /* 0x000fc400078ef867 */
[----:B------:R-:W-:Y:S01]  /*5a30*/  CS2R R100, SRZ ;  /* 0x0000000000647805 */ /* 0x000fe2000001ff00 */
[----:B------:R-:W2:Y:S01]  /*5a40*/  LDC R42, c[0x0][0xb0c] ;  /* 0x0002c300ff2a7b82 */ /* 0x000ea20000000800 */
[----:B------:R-:W-:Y:S01]  /*5a50*/  LOP3.LUT R46, R46, 0x600000, RZ, 0xc0, !PT ;  /* 0x006000002e2e7812 */ /* 0x000fe200078ec0ff */
[----:B------:R-:W-:Y:S01]  /*5a60*/  IMAD.MOV.U32 R108, RZ, RZ, RZ ;  /* 0x000000ffff6c7224 */ /* 0x000fe200078e00ff */
[----:B------:R-:W-:Y:S01]  /*5a70*/  IADD3 R102, PT, PT, -R97, 0x2, RZ ;  /* 0x0000000261667810 */ /* 0x000fe20007ffe1ff */
[----:B------:R-:W-:Y:S01]  /*5a80*/  IMAD.MOV R98, RZ, RZ, -R98 ;  /* 0x000000ffff627224 */ /* 0x000fe200078e0a62 */
[----:B------:R-:W-:Y:S01]  /*5a90*/  LOP3.LUT R103, R103, 0xf20, R2, 0xf8, !PT ;  /* 0x00000f2067677812 */ /* 0x000fe200078ef802 */
[----:B------:R-:W-:Y:S01]  /*5aa0*/  IMAD.MOV R97, RZ, RZ, -R97 ;  /* 0x000000ffff617224 */ /* 0x000fe200078e0a61 */
[----:B------:R-:W3:Y:S01]  /*5ab0*/  LDCU.64 UR54, c[0x0][0x348] ;  /* 0x00006900ff3677ac */ /* 0x000ee20008000a00 */
[----:B------:R-:W4:Y:S01]  /*5ac0*/  LDC R93, c[0x0][0xb20] ;  /* 0x0002c800ff5d7b82 */ /* 0x000f220000000800 */
[----:B------:R-:W3:Y:S01]  /*5ad0*/  LDS R0, [UR37+0x110] ;  /* 0x00011025ff007984 */ /* 0x000ee20008000800 */
[----:B------:R-:W-:Y:S01]  /*5ae0*/  IMAD.SHL.U32 R102, R102, 0x10, RZ ;  /* 0x0000001066667824 */ /* 0x000fe200078e00ff */
[----:B------:R-:W-:Y:S01]  /*5af0*/  LEA R103, R103, UR43, 0x1 ;  /* 0x0000002b67677c11 */ /* 0x000fe2000f8e08ff */
[----:B------:R-:W-:Y:S01]  /*5b00*/  UMOV UR42, 0x1 ;  /* 0x00000001002a7882 */ /* 0x000fe20000000000 */
[----:B------:R-:W-:Y:S01]  /*5b10*/  UMOV UR36, URZ ;  /* 0x000000ff00247c82 */ /* 0x000fe20008000000 */
[----:B------:R-:W1:Y:S02]  /*5b20*/  LDCU.64 UR48, c[0x0][0x888] ;  /* 0x00011100ff3077ac */ /* 0x000e640008000a00 */
[----:B------:R-:W1:Y:S01]  /*5b30*/  LDC R41, c[0x0][0xb30] ;  /* 0x0002cc00ff297b82 */ /* 0x000e620000000800 */
[----:B------:R-:W1:Y:S01]  /*5b40*/  LDCU.64 UR50, c[0x0][0x890] ;  /* 0x00011200ff3277ac */ /* 0x000e620008000a00 */
[----:B------:R-:W-:Y:S01]  /*5b50*/  UMOV UR41, URZ ;  /* 0x000000ff00297c82 */ /* 0x000fe20008000000 */
[----:B------:R-:W-:-:S05]  /*5b60*/  UMOV UR40, URZ ;  /* 0x000000ff00287c82 */ /* 0x000fca0008000000 */
[----:B------:R-:W1:Y:S08]  /*5b70*/  LDC.64 R88, c[0x0][0xb10] ;  /* 0x0002c400ff587b82 */ /* 0x000e700000000a00 */
[----:B------:R-:W1:Y:S08]  /*5b80*/  LDC.64 R38, c[0x0][0xb18] ;  /* 0x0002c600ff267b82 */ /* 0x000e700000000a00 */
[----:B------:R-:W1:Y:S08]  /*5b90*/  LDC.64 R36, c[0x0][0xb28] ;  /* 0x0002ca00ff247b82 */ /* 0x000e700000000a00 */
[----:B------:R-:W1:Y:S01]  /*5ba0*/  LDC.64 R86, c[0x0][0x8b0] ;  /* 0x00022c00ff567b82 */ /* 0x000e620000000a00 */
[----:B---3--:R-:W-:-:S07]  /*5bb0*/  IMAD.IADD R46, R0, 0x1, R46 ;  /* 0x00000001002e7824 */ /* 0x008fce00078e022e */
[----:B------:R-:W3:Y:S08]  /*5bc0*/  LDC.64 R84, c[0x0][0x8a8] ;  /* 0x00022a00ff547b82 */ /* 0x000ef00000000a00 */
[----:B--2-4-:R-:W1:Y:S02]  /*5bd0*/  LDC R94, c[0x0][0x374] ;  /* 0x0000dd00ff5e7b82 */ /* 0x014e640000000800 */
.L_x_130:
[----:B------:R-:W-:Y:S02]  /*5be0*/  LEA R0, R108, UR37, 0x3 ;  /* 0x000000256c007c11 */ /* 0x000fe4000f8e18ff */
[----:B------:R-:W-:Y:S02]  /*5bf0*/  SHF.L.U32 R2, R100, 0x1f, RZ ;  /* 0x0000001f64027819 */ /* 0x000fe400000006ff */
[----:B------:R-:W-:Y:S02]  /*5c00*/  LEA R16, R108, UR37, 0x4 ;  /* 0x000000256c107c11 */ /* 0x000fe4000f8e20ff */
[----:B------:R-:W2:Y:S02]  /*5c10*/  SYNCS.PHASECHK.TRANS64.TRYWAIT P0, [R0+URZ+0x60], R2 ;  /* 0x00006002000075a7 */ /* 0x000ea400080011ff */
[----:B--2---:R-:W-:Y:S05]  /*5c20*/  @!P0 BRA `(.L_x_100) ;  /* 0x0000003000988947 */ /* 0x004fea0003800000 */
.L_x_171:
[----:B------:R-:W4:Y:S01]  /*5c30*/  LDC.64 R10, c[0x0][0xb10] ;  /* 0x0002c400ff0a7b82 */ /* 0x000f220000000a00 */
[----:B------:R-:W3:Y:S01]  /*5c40*/  LDS.128 R16, [R16+0xf0] ;  /* 0x0000f00010107984 */ /* 0x000ee20000000c00 */
[----:B-1----:R-:W-:Y:S01]  /*5c50*/  ISETP.NE.AND P1, PT, R41, 0x1, PT ;  /* 0x000000012900780c */ /* 0x002fe20003f25270 */
[----:B--2---:R-:W-:Y:S01]  /*5c60*/  VIADD R0, R0, 0x70 ;  /* 0x0000007000007836 */ /* 0x004fe20000000000 */
[----:B------:R-:W-:Y:S04]  /*5c70*/  ISETP.GE.AND P0, PT, R40, 0x1, PT ;  /* 0x000000012800780c */ /* 0x000fe80003f06270 */
[----:B------:R-:W1:Y:S01]  /*5c80*/  LDC.64 R8, c[0x0][0xb18] ;  /* 0x0002c600ff087b82 */ /* 0x000e620000000a00 */
[----:B------:R-:W-:Y:S01]  /*5c90*/  PRMT R0, RZ, 0x654, R0 ;  /* 0x00000654ff007816 */ /* 0x000fe20000000000 */
[----:B------:R-:W-:Y:S01]  /*5ca0*/  @!PT LDS RZ, [RZ] ;  /* 0x00000000fffff984 */ /* 0x000fe20000000800 */
[----:B------:R-:W-:Y:S01]  /*5cb0*/  @!PT LDS RZ, [RZ] ;  /* 0x00000000fffff984 */ /* 0x000fe20000000800 */
[----:B------:R-:W-:Y:S01]  /*5cc0*/  @!PT LDS RZ, [RZ] ;  /* 0x00000000fffff984 */ /* 0x000fe20000000800 */
[----:B------:R-:W-:Y:S01]  /*5cd0*/  @!PT LDS RZ, [RZ] ;  /* 0x00000000fffff984 */ /* 0x000fe20000000800 */
[----:B------:R2:W-:Y:S06]  /*5ce0*/  MEMBAR.ALL.CTA ;  /* 0x0000000000007992 */ /* 0x0005ec0000008000 */
[----:B--2---:R-:W2:Y:S01]  /*5cf0*/  FENCE.VIEW.ASYNC.S ;  /* 0x00000000000073c6 */ /* 0x004ea20000000000 */
[----:B------:R-:W1:Y:S08]  /*5d00*/  @!P1 LDC R12, c[0x0][0xb20] ;  /* 0x0002c800ff0c9b82 */ /* 0x000e700000000800 */
[----:B------:R-:W1:Y:S01]  /*5d10*/  @!P1 LDC R7, c[0x0][0xb0c] ;  /* 0x0002c300ff079b82 */ /* 0x000e620000000800 */
[----:B--2---:R2:W-:Y:S01]  /*5d20*/  SYNCS.ARRIVE.TRANS64.RED.A1T0 RZ, [R0+URZ], RZ ;  /* 0x000000ff00ff79a7 */ /* 0x0045e200081004ff */
[----:B---3--:R-:W-:Y:S04]  /*5d30*/  LOP3.LUT P4, RZ, R18, 0x1, RZ, 0xc0, !PT ;  /* 0x0000000112ff7812 */ /* 0x008fe8000788c0ff */
[----:B------:R-:W-:Y:S09]  /*5d40*/  P2R R105, PR, RZ, 0x10 ;  /* 0x00000010ff697803 */ /* 0x000ff20000000000 */
[----:B------:R-:W-:Y:S02]  /*5d50*/  @P4 MOV R44, R16 ;  /* 0x00000010002c4202 */ /* 0x000fe40000000f00 */
[----:B------:R-:W-:Y:S01]  /*5d60*/  @P4 LOP3.LUT R43, R17, 0xffff, RZ, 0xc0, !PT ;  /* 0x0000ffff112b4812 */ /* 0x000fe200078ec0ff */
[----:B--2-4-:R-:W-:Y:S06]  /*5d70*/  @!P0 BRA `(.L_x_101) ;  /* 0x0000000000a48947 */ /* 0x014fec0003800000 */
[----:B------:R-:W-:Y:S01]  /*5d80*/  IMAD.HI.U32 R0, R94, R39, RZ ;  /* 0x000000275e007227 */ /* 0x000fe200078e00ff */
[----:B------:R-:W-:Y:S02]  /*5d90*/  ISETP.NE.AND P0, PT, R38, 0x1, PT ;  /* 0x000000012600780c */ /* 0x000fe40003f05270 */
[----:B------:R-:W-:Y:S01]  /*5da0*/  ISETP.NE.AND P2, PT, R40, 0x1, PT ;  /* 0x000000012800780c */ /* 0x000fe20003f45270 */
[----:B------:R-:W-:Y:S01]  /*5db0*/  IMAD.HI.U32 R4, R95, R88, RZ ;  /* 0x000000585f047227 */ /* 0x000fe200078e00ff */
[----:B------:R-:W-:Y:S02]  /*5dc0*/  SHF.R.U32.HI R0, RZ, R93, R0 ;  /* 0x0000005dff007219 */ /* 0x000fe40000011600 */
[----:B------:R-:W-:Y:S01]  /*5dd0*/  ISETP.NE.AND P3, PT, R42, 0x1, PT ;  /* 0x000000012a00780c */ /* 0x000fe20003f65270 */
[----:B------:R-:W-:Y:S01]  /*5de0*/  IMAD.HI.U32 R6, R43, R39, RZ ;  /* 0x000000272b067227 */ /* 0x000fe200078e00ff */
[-C--:B------:R-:W-:Y:S02]  /*5df0*/  SHF.R.U32.HI R4, RZ, R89.reuse, R4 ;  /* 0x00000059ff047219 */ /* 0x080fe40000011604 */
[----:B------:R-:W-:Y:S01]  /*5e00*/  SEL R0, R94, R0, !P0 ;  /* 0x000000005e007207 */ /* 0x000fe20004000000 */
[----:B------:R-:W-:Y:S01]  /*5e10*/  IMAD.HI.U32 R5, R44, R88, RZ ;  /* 0x000000582c057227 */ /* 0x000fe200078e00ff */
[----:B------:R-:W-:Y:S03]  /*5e20*/  SEL R4, R95, R4, !P3 ;  /* 0x000000045f047207 */ /* 0x000fe60005800000 */
[-C--:B------:R-:W-:Y:S01]  /*5e30*/  IMAD.HI.U32 R3, R0, R36.reuse, RZ ;  /* 0x0000002400037227 */ /* 0x080fe200078e00ff */
[----:B------:R-:W-:Y:S03]  /*5e40*/  SHF.R.U32.HI R5, RZ, R89, R5 ;  /* 0x00000059ff057219 */ /* 0x000fe60000011605 */
[----:B------:R-:W-:Y:S01]  /*5e50*/  IMAD.HI.U32 R2, R4, R36, RZ ;  /* 0x0000002404027227 */ /* 0x000fe200078e00ff */
[----:B------:R-:W-:Y:S02]  /*5e60*/  @P2 SHF.R.U32.HI R0, RZ, R37, R3 ;  /* 0x00000025ff002219 */ /* 0x000fe40000011603 */
[----:B------:R-:W-:Y:S02]  /*5e70*/  SHF.R.U32.HI R3, RZ, R93, R6 ;  /* 0x0000005dff037219 */ /* 0x000fe40000011606 */
[----:B------:R-:W-:Y:S01]  /*5e80*/  @P2 SHF.R.U32.HI R4, RZ, R37, R2 ;  /* 0x00000025ff042219 */ /* 0x000fe20000011602 */
[----:B------:R-:W-:Y:S01]  /*5e90*/  IMAD R0, R40, R0, RZ ;  /* 0x0000000028007224 */ /* 0x000fe200078e02ff */
[----:B------:R-:W-:Y:S02]  /*5ea0*/  SEL R3, R43, R3, !P0 ;  /* 0x000000032b037207 */ /* 0x000fe40004000000 */
[----:B------:R-:W-:Y:S01]  /*5eb0*/  SEL R2, R44, R5, !P3 ;  /* 0x000000052c027207 */ /* 0x000fe20005800000 */
[----:B------:R-:W-:Y:S01]  /*5ec0*/  IMAD R5, R40, R4, RZ ;  /* 0x0000000428057224 */ /* 0x000fe200078e02ff */
[C---:B------:R-:W-:Y:S01]  /*5ed0*/  ISETP.GE.AND P0, PT, R3.reuse, R0, PT ;  /* 0x000000000300720c */ /* 0x040fe20003f06270 */
[C---:B------:R-:W-:Y:S03]  /*5ee0*/  IMAD.HI.U32 R0, R3.reuse, R36, RZ ;  /* 0x0000002403007227 */ /* 0x040fe600078e00ff */
[C---:B------:R-:W-:Y:S02]  /*5ef0*/  ISETP.GE.OR P0, PT, R2.reuse, R5, P0 ;  /* 0x000000050200720c */ /* 0x040fe40000706670 */
[----:B------:R-:W-:Y:S04]  /*5f00*/  SHF.R.U32.HI R0, RZ, R37, R0 ;  /* 0x00000025ff007219 */ /* 0x000fe80000011600 */
[C---:B------:R-:W-:Y:S05]  /*5f10*/  SEL R6, R3.reuse, R0, !P2 ;  /* 0x0000000003067207 */ /* 0x040fea0005000000 */
        /* <DEDUP_REMOVED lines=14> */
[----:B------:R-:W-:Y:S07]  /*6000*/  IMAD R43, R3, R38, R43 ;  /* 0x00000026032b7224 */ /* 0x000fee00078e022b */
.L_x_101:
[----:B-1----:R-:W-:Y:S01]  /*6010*/  @!P1 ISETP.NE.AND P0, PT, R8, 0x1, PT ;  /* 0x000000010800980c */ /* 0x002fe20003f05270 */
[----:B------:R-:W-:Y:S01]  /*6020*/  @!P1 IMAD.HI.U32 R0, R44, R10, RZ ;  /* 0x0000000a2c009227 */ /* 0x000fe200078e00ff */
[----:B------:R-:W-:Y:S01]  /*6030*/  @!P1 ISETP.NE.AND P2, PT, R7, 0x1, PT ;  /* 0x000000010700980c */ /* 0x000fe20003f45270 */
[----:B------:R-:W-:Y:S01]  /*6040*/  ULOP3.LUT UP0, URZ, UR43, 0x1b0, URZ, 0xc0, !UPT ;  /* 0x000001b02bff7892 */ /* 0x000fe2000f80c0ff */
[----:B------:R-:W-:Y:S01]  /*6050*/  R2UR UR5, R14 ;  /* 0x000000000e0572ca */ /* 0x000fe200000e0000 */
[----:B------:R-:W-:Y:S01]  /*6060*/  @!P1 IMAD.HI.U32 R2, R43, R9, RZ ;  /* 0x000000092b029227 */ /* 0x000fe200078e00ff */
[----:B------:R-:W-:Y:S02]  /*6070*/  @!P1 SHF.R.U32.HI R0, RZ, R11, R0 ;  /* 0x0000000bff009219 */ /* 0x000fe40000011600 */
[----:B------:R-:W-:Y:S01]  /*6080*/  R2UR UR4, R15 ;  /* 0x000000000f0472ca */ /* 0x000fe200000e0000 */
[----:B------:R-:W-:Y:S01]  /*6090*/  VIADD R108, R108, 0x1 ;  /* 0x000000016c6c7836 */ /* 0x000fe20000000000 */
[----:B------:R-:W-:Y:S02]  /*60a0*/  @!P1 SHF.R.U32.HI R2, RZ, R12, R2 ;  /* 0x0000000cff029219 */ /* 0x000fe40000011602 */
[----:B------:R-:W-:Y:S02]  /*60b0*/  @!P1 SEL R3, R44, R0, !P2 ;  /* 0x000000002c039207 */ /* 0x000fe40005000000 */
[----:B------:R-:W-:Y:S02]  /*60c0*/  @!P1 SEL R2, R43, R2, !P0 ;  /* 0x000000022b029207 */ /* 0x000fe40004000000 */
[----:B------:R-:W-:Y:S01]  /*60d0*/  @P4 SHF.R.U32.HI R99, RZ, 0x10, R17 ;  /* 0x00000010ff634819 */ /* 0x000fe20000011611 */
[----:B------:R-:W-:Y:S02]  /*60e0*/  USHF.L.U32 UR46, UR5, 0x7, URZ ;  /* 0x00000007052e7899 */ /* 0x000fe400080006ff */
[----:B------:R-:W-:Y:S02]  /*60f0*/  @!P1 IMAD.IADD R0, R2, 0x1, -R3 ;  /* 0x0000000102009824 */ /* 0x000fe400078e0a03 */
[----:B------:R-:W-:Y:S01]  /*6100*/  @!P1 IMAD.IADD R2, R3, 0x1, -R2 ;  /* 0x0000000103029824 */ /* 0x000fe200078e0a02 */
[----:B------:R-:W-:Y:S01]  /*6110*/  USHF.L.U32 UR45, UR4, 0x6, URZ ;  /* 0x00000006042d7899 */ /* 0x000fe200080006ff */
[----:B------:R-:W-:Y:S02]  /*6120*/  @!P1 IMAD R44, R0, R7, R44 ;  /* 0x00000007002c9224 */ /* 0x000fe400078e022c */
[----:B------:R-:W-:Y:S01]  /*6130*/  @!P1 IMAD R43, R2, R8, R43 ;  /* 0x00000008022b9224 */ /* 0x000fe200078e022b */
[----:B------:R-:W-:Y:S08]  /*6140*/  BRA.U !UP0, `(.L_x_102) ;  /* 0x00000001087c7547 */ /* 0x000ff0000b800000 */
[----:B------:R-:W1:Y:S01]  /*6150*/  LDCU.64 UR8, c[0x4][0x80] ;  /* 0x01001000ff0877ac */ /* 0x000e620008000a00 */
[----:B------:R-:W-:Y:S01]  /*6160*/  MOV R2, 0x0 ;  /* 0x0000000000027802 */ /* 0x000fe20000000f00 */
[----:B------:R-:W-:Y:S02]  /*6170*/  HFMA2 R12, -RZ, RZ, 0, 5.9604644775390625e-08 ;  /* 0x00000001ff0c7431 */ /* 0x000fe400000001ff */
[----:B------:R-:W-:Y:S01]  /*6180*/  IMAD.MOV.U32 R8, RZ, RZ, 0x70 ;  /* 0x00000070ff087424 */ /* 0x000fe200078e00ff */
[----:B------:R2:W3:Y:S01]  /*6190*/  LDC.64 R14, c[0x4][R2] ;  /* 0x01000000020e7b82 */ /* 0x0004e20000000a00 */
[----:B------:R-:W4:Y:S01]  /*61a0*/  LDCU.64 UR6, c[0x4][0x88] ;  /* 0x01001100ff0677ac */ /* 0x000f220008000a00 */
[----:B------:R-:W-:Y:S01]  /*61b0*/  IMAD.MOV.U32 R13, RZ, RZ, RZ ;  /* 0x000000ffff0d7224 */ /* 0x000fe200078e00ff */
[----:B------:R-:W2:Y:S01]  /*61c0*/  LDCU.64 UR4, c[0x4][0x8] ;  /* 0x01000100ff0477ac */ /* 0x000ea20008000a00 */
[----:B-1----:R-:W-:Y:S01]  /*61d0*/  MOV R5, UR9 ;  /* 0x0000000900057c02 */ /* 0x002fe20008000f00 */
[----:B------:R-:W-:Y:S01]  /*61e0*/  IMAD.U32 R4, RZ, RZ, UR8 ;  /* 0x00000008ff047e24 */ /* 0x000fe2000f8e00ff */
[----:B----4-:R-:W-:Y:S01]  /*61f0*/  MOV R7, UR7 ;  /* 0x0000000700077c02 */ /* 0x010fe20008000f00 */
[----:B------:R-:W-:Y:S01]  /*6200*/  IMAD.U32 R6, RZ, RZ, UR6 ;  /* 0x00000006ff067e24 */ /* 0x000fe2000f8e00ff */
[----:B--2---:R-:W-:Y:S01]  /*6210*/  MOV R11, UR5 ;  /* 0x00000005000b7c02 */ /* 0x004fe20008000f00 */
[----:B------:R-:W-:Y:S02]  /*6220*/  IMAD.U32 R10, RZ, RZ, UR4 ;  /* 0x00000004ff0a7e24 */ /* 0x000fe4000f8e00ff */
[----:B------:R-:W-:Y:S07]  /*6230*/  LEPC R20, `(.L_x_103) ;  /* 0x000000001014794e */ /* 0x000fee0000000000 */
[----:B---3-5:R-:W-:Y:S05]  /*6240*/  CALL.ABS.NOINC R14 ;  /* 0x000000000e007343 */ /* 0x028fea0003c00000 */
.L_x_103:
[----:B------:R-:W1:Y:S01]  /*6250*/  LDCU.64 UR8, c[0x4][0x80] ;  /* 0x01001000ff0877ac */ /* 0x000e620008000a00 */
[----:B------:R-:W2:Y:S01]  /*6260*/  LDC.64 R2, c[0x4][R2] ;  /* 0x0100000002027b82 */ /* 0x000ea20000000a00 */
[----:B------:R-:W-:Y:S02]  /*6270*/  HFMA2 R12, -RZ, RZ, 0, 5.9604644775390625e-08 ;  /* 0x00000001ff0c7431 */ /* 0x000fe400000001ff */
[----:B------:R-:W-:Y:S02]  /*6280*/  IMAD.MOV.U32 R8, RZ, RZ, 0x70 ;  /* 0x00000070ff087424 */ /* 0x000fe400078e00ff */
[----:B------:R-:W-:Y:S01]  /*6290*/  IMAD.MOV.U32 R13, RZ, RZ, RZ ;  /* 0x000000ffff0d7224 */ /* 0x000fe200078e00ff */
[----:B------:R-:W3:Y:S01]  /*62a0*/  LDCU.64 UR6, c[0x4][0x88] ;  /* 0x01001100ff0677ac */ /* 0x000ee20008000a00 */
[----:B------:R-:W4:Y:S01]  /*62b0*/  LDCU.64 UR4, c[0x4][0x8] ;  /* 0x01000100ff0477ac */ /* 0x000f220008000a00 */
[----:B-1----:R-:W-:Y:S02]  /*62c0*/  MOV R4, UR8 ;  /* 0x0000000800047c02 */ /* 0x002fe40008000f00 */
[----:B------:R-:W-:Y:S02]  /*62d0*/  MOV R5, UR9 ;  /* 0x0000000900057c02 */ /* 0x000fe40008000f00 */
[----:B---3--:R-:W-:Y:S01]  /*62e0*/  MOV R7, UR7 ;  /* 0x0000000700077c02 */ /* 0x008fe20008000f00 */
[----:B------:R-:W-:Y:S01]  /*62f0*/  IMAD.U32 R6, RZ, RZ, UR6 ;  /* 0x00000006ff067e24 */ /* 0x000fe2000f8e00ff */
[----:B----4-:R-:W-:Y:S01]  /*6300*/  MOV R11, UR5 ;  /* 0x00000005000b7c02 */ /* 0x010fe20008000f00 */
[----:B------:R-:W-:Y:S02]  /*6310*/  IMAD.U32 R10, RZ, RZ, UR4 ;  /* 0x00000004ff0a7e24 */ /* 0x000fe4000f8e00ff */
[----:B------:R-:W-:Y:S07]  /*6320*/  LEPC R20, `(.L_x_102) ;  /* 0x000000001014794e */ /* 0x000fee0000000000 */
[----:B--2---:R-:W-:Y:S05]  /*6330*/  CALL.ABS.NOINC R2 ;  /* 0x0000000002007343 */ /* 0x004fea0003c00000 */
.L_x_102:
[----:B------:R-:W-:Y:S01]  /*6340*/  ISETP.NE.U32.AND P4, PT, R86, RZ, PT ;  /* 0x000000ff5600720c */ /* 0x000fe20003f85070 */
[----:B------:R-:W-:Y:S01]  /*6350*/  UISETP.NE.AND UP2, UPT, UR52, URZ, UPT ;  /* 0x000000ff3400728c */ /* 0x000fe2000bf45270 */
[----:B------:R-:W-:Y:S01]  /*6360*/  ISETP.NE.U32.AND P2, PT, RZ, UR48, PT ;  /* 0x00000030ff007c0c */ /* 0x000fe2000bf45070 */
[----:B------:R-:W-:Y:S01]  /*6370*/  UISETP.NE.U32.AND UP1, UPT, UR50, URZ, UPT ;  /* 0x000000ff3200728c */ /* 0x000fe2000bf25070 */
[----:B------:R-:W-:Y:S01]  /*6380*/  ISETP.NE.AND.EX P4, PT, R87, RZ, PT, P4 ;  /* 0x000000ff5700720c */ /* 0x000fe20003f85340 */
[----:B------:R-:W-:Y:S01]  /*6390*/  UPLOP3.LUT UP0, UPT, UPT, UPT, UPT, 0x40, 0x4 ;  /* 0x000000000004789c */ /* 0x000fe20003f0e870 */
[----:B------:R-:W-:Y:S01]  /*63a0*/  ISETP.NE.AND.EX P2, PT, RZ, UR49, PT, P2 ;  /* 0x00000031ff007c0c */ /* 0x000fe2000bf45320 */
[----:B------:R-:W-:Y:S01]  /*63b0*/  UISETP.NE.AND.EX UP1, UPT, UR51, URZ, UPT, UP1 ;  /* 0x000000ff3300728c */ /* 0x000fe2000bf25310 */
[----:B------:R-:W-:Y:S04]  /*63c0*/  PLOP3.LUT P1, PT, PT, PT, UP2, 0x80, 0x8 ;  /* 0x000000000008781c */ /* 0x000fe80003f2f028 */
[----:B------:R-:W-:Y:S06]  /*63d0*/  @UP2 UPLOP3.LUT UP0, UPT, UPT, UPT, UP1, 0x80, 0x8 ;  /* 0x000000000008289c */ /* 0x000fec0003f0f010 */
[----:B------:R-:W-:Y:S01]  /*63e0*/  PLOP3.LUT P0, PT, PT, PT, UP0, 0x80, 0x8 ;  /* 0x000000000008781c */ /* 0x000fe20003f0f008 */
[----:B------:R-:W-:Y:S01]  /*63f0*/  @!UPT UIADD3 URZ, UPT, UPT, URZ, URZ, URZ ;  /* 0x000000fffffff290 */ /* 0x000fe2000fffe0ff */
[----:B------:R-:W-:Y:S11]  /*6400*/  BRA.U !UP1, `(.L_x_104) ;  /* 0x0000000109387547 */ /* 0x000ff6000b800000 */
[----:B------:R-:W-:Y:S01]  /*6410*/  UISETP.NE.U32.AND UP0, UPT, UR48, URZ, UPT ;  /* 0x000000ff3000728c */ /* 0x000fe2000bf05070 */
[----:B------:R-:W-:Y:S02]  /*6420*/  HFMA2 R0, -RZ, RZ, 0, 5.9604644775390625e-08 ;  /* 0x00000001ff007431 */ /* 0x000fe400000001ff */
[----:B------:R-:W-:Y:S01]  /*6430*/  IMAD.MOV.U32 R92, RZ, RZ, 0x1 ;  /* 0x00000001ff5c7424 */ /* 0x000fe200078e00ff */
[----:B------:R-:W-:Y:S06]  /*6440*/  UISETP.NE.AND.EX UP0, UPT, UR49, URZ, UPT, UP0 ;  /* 0x000000ff3100728c */ /* 0x000fec000bf05300 */
[----:B------:R-:W-:Y:S05]  /*6450*/  PLOP3.LUT P3, PT, PT, PT, UP0, 0x80, 0x8 ;  /* 0x000000000008781c */ /* 0x000fea0003f6f008 */
[----:B------:R-:W1:Y:S01]  /*6460*/  @UP0 LDCU.64 UR4, c[0x0][0x888] ;  /* 0x00011100ff0407ac */ /* 0x000e620008000a00 */
[----:B------:R-:W-:Y:S07]  /*6470*/  @UP0 UIMAD UR6, UR60, UR50, URZ ;  /* 0x000000323c0602a4 */ /* 0x000fee000f8e02ff */
[----:B------:R-:W-:Y:S01]  /*6480*/  @!P3 PRMT R92, R0, 0x7610, R92 ;  /* 0x00007610005cb816 */ /* 0x000fe2000000005c */
[----:B-1----:R-:W-:Y:S06]  /*6490*/  @UP0 UIMAD.WIDE UR4, UR6, 0x4, UR4 ;  /* 0x00000004060408a5 */ /* 0x002fec000f8e0204 */
[----:B------:R-:W-:Y:S01]  /*64a0*/  IMAD.U32 R2, RZ, RZ, UR4 ;  /* 0x00000004ff027e24 */ /* 0x000fe2000f8e00ff */
[----:B------:R-:W-:Y:S04]  /*64b0*/  MOV R3, UR5 ;  /* 0x0000000500037c02 */ /* 0x000fe80008000f00 */
[----:B------:R-:W1:Y:S01]  /*64c0*/  @!UP0 LDCU UR4, c[0x0][0x880] ;  /* 0x00011000ff0487ac */ /* 0x000e620008000800 */
[----:B-----5:R2:W5:Y:S02]  /*64d0*/  @P3 LDG.E R49, desc[UR56][R2.64] ;  /* 0x0000003802313981 */ /* 0x020564000c1e1900 */
[----:B-12---:R-:W-:Y:S02]  /*64e0*/  @!P3 IMAD.U32 R49, RZ, RZ, UR4 ;  /* 0x00000004ff31be24 */ /* 0x006fe4000f8e00ff */
.L_x_104:
[----:B------:R-:W-:Y:S05]  /*64f0*/  @!P4 BRA `(.L_x_105) ;  /* 0x000000000020c947 */ /* 0x000fea0003800000 */
[----:B------:R-:W-:Y:S04]  /*6500*/  ISETP.NE.U32.AND P3, PT, R84, RZ, PT ;  /* 0x000000ff5400720c */ /* 0x000fe80003f65070 */
[----:B------:R-:W-:Y:S11]  /*6510*/  ISETP.NE.AND.EX P3, PT, R85, RZ, PT, P3 ;  /* 0x000000ff5500720c */ /* 0x000ff60003f65330 */
[----:B------:R-:W-:Y:S02]  /*6520*/  @!UPT UIADD3 URZ, UPT, UPT, URZ, URZ, URZ ;  /* 0x000000fffffff290 */ /* 0x000fe4000fffe0ff */
[----:B------:R-:W1:Y:S01]  /*6530*/  @P3 LDC.64 R2, c[0x0][0x8a8] ;  /* 0x00022a00ff023b82 */ /* 0x000e620000000a00 */
[----:B------:R-:W-:Y:S04]  /*6540*/  @P3 IMAD R0, R86, UR60, RZ ;  /* 0x0000003c56003c24 */ /* 0x000fe8000f8e02ff */
[----:B-1----:R-:W-:Y:S05]  /*6550*/  @P3 IMAD.WIDE R2, R0, 0x4, R2 ;  /* 0x0000000400023825 */ /* 0x002fea00078e0202 */
[----:B-----5:R1:W5:Y:S02]  /*6560*/  @P3 LDG.E R47, desc[UR56][R2.64] ;  /* 0x00000038022f3981 */ /* 0x020364000c1e1900 */
[----:B-1----:R-:W2:Y:S02]  /*6570*/  @!P3 LDC R47, c[0x0][0x8a0] ;  /* 0x00022800ff2fbb82 */ /* 0x002ea40000000800 */
.L_x_105:
[----:B-----5:R-:W-:Y:S01]  /*6580*/  FSETP.NEU.AND P3, PT, R49, RZ, PT ;  /* 0x000000ff3100720b */ /* 0x020fe20003f6d000 */
[----:B------:R-:W-:Y:S01]  /*6590*/  ULOP3.LUT UR4, UR42, 0x1, URZ, 0x3c, !UPT ;  /* 0x000000012a047892 */ /* 0x000fe2000f8e3cff */
[----:B------:R-:W-:Y:S01]  /*65a0*/  SEL R4, RZ, 0xffffffff, P2 ;  /* 0xffffffffff047807 */ /* 0x000fe20001000000 */
[----:B------:R-:W-:Y:S01]  /*65b0*/  IMAD.U32 R68, RZ, RZ, UR36 ;  /* 0x00000024ff447e24 */ /* 0x000fe2000f8e00ff */
[----:B------:R-:W-:Y:S01]  /*65c0*/  @P1 LOP3.LUT P2, RZ, R92, 0xff, RZ, 0xc0, !PT ;  /* 0x000000ff5cff1812 */ /* 0x000fe2000784c0ff */
[----:B------:R-:W-:Y:S01]  /*65d0*/  IMAD.SHL.U32 R111, R98, 0x10, RZ ;  /* 0x00000010626f7824 */ /* 0x000fe200078e00ff */
[----:B------:R-:W-:Y:S01]  /*65e0*/  @P1 SEL R0, RZ, 0xffffffff, P3 ;  /* 0xffffffffff001807 */ /* 0x000fe20001800000 */
[----:B------:R-:W-:Y:S01]  /*65f0*/  IMAD.U32 R71, RZ, RZ, UR4 ;  /* 0x00000004ff477e24 */ /* 0x000fe2000f8e00ff */
[----:B------:R-:W-:Y:S01]  /*6600*/  LEA R106, R45, UR37, 0x3 ;  /* 0x000000252d6a7c11 */ /* 0x000fe2000f8e18ff */
[----:B------:R-:W-:Y:S01]  /*6610*/  IMAD.SHL.U32 R68, R68, 0x2000, RZ ;  /* 0x0000200044447824 */ /* 0x000fe200078e00ff */
[----:B------:R-:W-:Y:S01]  /*6620*/  @P0 SEL R0, R4, R0, !P2 ;  /* 0x0000000004000207 */ /* 0x000fe20005000000 */
[----:B------:R-:W-:Y:S01]  /*6630*/  IMAD.SHL.U32 R110, R97, 0x10, RZ ;  /* 0x00000010616e7824 */ /* 0x000fe200078e00ff */
[----:B------:R-:W-:Y:S01]  /*6640*/  PLOP3.LUT P2, PT, PT, PT, UP1, 0x80, 0x8 ;  /* 0x000000000008781c */ /* 0x000fe20003f4f018 */
[----:B------:R-:W-:Y:S01]  /*6650*/  IMAD.IADD R63, R103, 0x1, R68 ;  /* 0x00000001673f7824 */ /* 0x000fe200078e0244 */
[----:B------:R-:W-:Y:S01]  /*6660*/  @P1 LOP3.LUT R0, R0, 0x1, RZ, 0xc0, !PT ;  /* 0x0000000100001812 */ /* 0x000fe200078ec0ff */
[----:B------:R-:W-:Y:S01]  /*6670*/  BSSY B1, `(.L_x_106) ;  /* 0x0000039000017945 */ /* 0x000fe20003800000 */
[----:B------:R-:W-:Y:S01]  /*6680*/  LOP3.LUT P4, R107, R92, 0xff, RZ, 0xc0, !PT ;  /* 0x000000ff5c6b7812 */ /* 0x000fe2000788c0ff */
[----:B------:R-:W-:Y:S01]  /*6690*/  IMAD.IADD R62, R63, 0x1, R111 ;  /* 0x000000013f3e7824 */ /* 0x000fe200078e026f */
[----:B------:R-:W-:Y:S01]  /*66a0*/  ISETP.NE.U32.OR P5, PT, R0, 0x1, !P1 ;  /* 0x000000010000780c */ /* 0x000fe20004fa5470 */
[----:B------:R-:W-:Y:S01]  /*66b0*/  IMAD.U32 R0, RZ, RZ, UR36 ;  /* 0x00000024ff007e24 */ /* 0x000fe2000f8e00ff */
[----:B------:R-:W-:Y:S01]  /*66c0*/  SEL R3, RZ, 0xffffffff, P3 ;  /* 0xffffffffff037807 */ /* 0x000fe20001800000 */
[----:B------:R-:W-:Y:S01]  /*66d0*/  IMAD.MOV.U32 R70, RZ, RZ, 0x1 ;  /* 0x00000001ff467424 */ /* 0x000fe200078e00ff */
[----:B------:R-:W-:Y:S01]  /*66e0*/  P2R R109, PR, RZ, 0x20 ;  /* 0x00000020ff6d7803 */ /* 0x000fe20000000000 */
[----:B------:R-:W-:Y:S01]  /*66f0*/  IMAD R48, R45, 0x40, R46 ;  /* 0x000000402d307824 */ /* 0x000fe200078e022e */
[----:B------:R-:W-:Y:S01]  /*6700*/  LEA R0, R0, UR37, 0x3 ;  /* 0x0000002500007c11 */ /* 0x000fe2000f8e18ff */
[----:B------:R-:W-:Y:S01]  /*6710*/  IMAD.U32 R69, RZ, RZ, UR36 ;  /* 0x00000024ff457e24 */ /* 0x000fe2000f8e00ff */
[----:B------:R-:W-:Y:S02]  /*6720*/  @P2 SEL R3, R4, R3, !P4 ;  /* 0x0000000304032207 */ /* 0x000fe40006000000 */
[----:B------:R-:W-:Y:S02]  /*6730*/  CS2R R82, SRZ ;  /* 0x0000000000527805 */ /* 0x000fe4000001ff00 */
[----:B------:R-:W-:Y:S02]  /*6740*/  CS2R R80, SRZ ;  /* 0x0000000000507805 */ /* 0x000fe4000001ff00 */
[----:B------:R-:W-:Y:S02]  /*6750*/  CS2R R74, SRZ ;  /* 0x00000000004a7805 */ /* 0x000fe4000001ff00 */
[----:B------:R-:W-:Y:S02]  /*6760*/  LOP3.LUT R3, R3, 0x1, RZ, 0xc0, !PT ;  /* 0x0000000103037812 */ /* 0x000fe400078ec0ff */
[----:B------:R-:W-:Y:S02]  /*6770*/  CS2R R72, SRZ ;  /* 0x0000000000487805 */ /* 0x000fe4000001ff00 */
[----:B------:R-:W-:Y:S02]  /*6780*/  @P5 SHF.L.U32 R2, R71, 0x1f, RZ ;  /* 0x0000001f47025819 */ /* 0x000fe400000006ff */
[----:B------:R-:W-:Y:S02]  /*6790*/  CS2R R66, SRZ ;  /* 0x0000000000427805 */ /* 0x000fe4000001ff00 */
[----:B------:R-:W-:Y:S02]  /*67a0*/  ISETP.NE.U32.AND P2, PT, R3, 0x1, PT ;  /* 0x000000010300780c */ /* 0x000fe40003f45070 */
[----:B------:R-:W-:Y:S01]  /*67b0*/  CS2R R64, SRZ ;  /* 0x0000000000407805 */ /* 0x000fe2000001ff00 */
[----:B------:R1:W3:Y:S01]  /*67c0*/  @P5 SYNCS.PHASECHK.TRANS64.TRYWAIT P1, [R0+URZ+0x20], R2 ;  /* 0x00002002000055a7 */ /* 0x0002e200080211ff */
[----:B------:R-:W-:Y:S02]  /*67d0*/  CS2R R58, SRZ ;  /* 0x00000000003a7805 */ /* 0x000fe4000001ff00 */
[----:B------:R-:W-:Y:S02]  /*67e0*/  P2R R76, PR, RZ, 0x4 ;  /* 0x00000004ff4c7803 */ /* 0x000fe40000000000 */
[----:B------:R-:W-:Y:S01]  /*67f0*/  CS2R R56, SRZ ;  /* 0x0000000000387805 */ /* 0x000fe2000001ff00 */
[----:B------:R-:W-:Y:S02]  /*6800*/  IMAD.IADD R61, R63, 0x1, R110 ;  /* 0x000000013f3d7824 */ /* 0x000fe400078e026e */
[----:B------:R-:W-:Y:S01]  /*6810*/  IMAD.IADD R60, R102, 0x1, R62 ;  /* 0x00000001663c7824 */ /* 0x000fe200078e023e */
[----:B-1----:R-:W-:Y:S04]  /*6820*/  SHF.L.U32 R2, R101, 0x1f, RZ ;  /* 0x0000001f65027819 */ /* 0x002fe800000006ff */
[----:B------:R1:W4:Y:S01]  /*6830*/  SYNCS.PHASECHK.TRANS64.TRYWAIT P0, [R106+URZ+0x80], R2 ;  /* 0x000080026a0075a7 */ /* 0x00032200080011ff */
[----:B---3--:R-:W-:Y:S01]  /*6840*/  @P5 SEL R70, RZ, 0x1, !P1 ;  /* 0x00000001ff465807 */ /* 0x008fe20004800000 */
[----:B-1----:R-:W-:Y:S06]  /*6850*/  @!P5 BRA `(.L_x_107) ;  /* 0x000000000068d947 */ /* 0x002fec0003800000 */
[----:B------:R-:W-:Y:S01]  /*6860*/  ISETP.NE.AND P1, PT, R70, RZ, PT ;  /* 0x000000ff4600720c */ /* 0x000fe20003f25270 */
[----:B------:R-:W-:Y:S01]  /*6870*/  BSSY B0, `(.L_x_108) ;  /* 0x000000d000007945 */ /* 0x000fe20003800000 */
[----:B------:R-:W-:Y:S02]  /*6880*/  CS2R R58, SRZ ;  /* 0x00000000003a7805 */ /* 0x000fe4000001ff00 */
[----:B------:R-:W-:Y:S02]  /*6890*/  CS2R R56, SRZ ;  /* 0x0000000000387805 */ /* 0x000fe4000001ff00 */
[----:B------:R-:W-:Y:S02]  /*68a0*/  CS2R R66, SRZ ;  /* 0x0000000000427805 */ /* 0x000fe4000001ff00 */
[----:B------:R-:W-:Y:S02]  /*68b0*/  CS2R R64, SRZ ;  /* 0x0000000000407805 */ /* 0x000fe4000001ff00 */
[----:B------:R-:W-:Y:S02]  /*68c0*/  CS2R R74, SRZ ;  /* 0x00000000004a7805 */ /* 0x000fe4000001ff00 */
[----:B------:R-:W-:Y:S02]  /*68d0*/  CS2R R72, SRZ ;  /* 0x0000000000487805 */ /* 0x000fe4000001ff00 */
[----:B------:R-:W-:Y:S02]  /*68e0*/  CS2R R82, SRZ ;  /* 0x0000000000527805 */ /* 0x000fe4000001ff00 */
[----:B------:R-:W-:Y:S01]  /*68f0*/  CS2R R80, SRZ ;  /* 0x0000000000507805 */ /* 0x000fe2000001ff00 */
[----:B------:R-:W-:Y:S06]  /*6900*/  @P1 BRA `(.L_x_109) ;  /* 0x00000000000c1947 */ /* 0x000fec0003800000 */
[----:B------:R-:W-:Y:S04]  /*6910*/  SHF.L.U32 R3, R71, 0x1f, RZ ;  /* 0x0000001f47037819 */ /* 0x000fe800000006ff */
[----:B------:R-:W1:Y:S02]  /*6920*/  SYNCS.PHASECHK.TRANS64.TRYWAIT P1, [R0+URZ+0x20], R3 ;  /* 0x00002003000075a7 */ /* 0x000e6400080211ff */
[----:B-1----:R-:W-:Y:S05]  /*6930*/  @!P1 BRA `(.L_x_110) ;  /* 0x0000002400689947 */ /* 0x002fea0003800000 */
.L_x_109:
[----:B------:R-:W-:Y:S05]  /*6940*/  BSYNC B0 ;  /* 0x0000000000007941 */ /* 0x000fea0003800000 */
.L_x_108:
[----:B------:R-:W-:Y:S01]  /*6950*/  ISETP.NE.AND P1, PT, R76, RZ, PT ;  /* 0x000000ff4c00720c */ /* 0x000fe20003f25270 */
[----:B------:R-:W-:Y:S04]  /*6960*/  UIADD3 UR4, UPT, UPT, UR36, 0x1, URZ ;  /* 0x0000000124047890 */ /* 0x000fe8000fffe0ff */
[----:B------:R-:W-:Y:S04]  /*6970*/  UISETP.NE.AND UP0, UPT, UR4, 0x3, UPT ;  /* 0x000000030400788c */ /* 0x000fe8000bf05270 */
[----:B------:R-:W-:Y:S02]  /*6980*/  USEL UR5, URZ, 0x1, UP0 ;  /* 0x00000001ff057887 */ /* 0x000fe40008000000 */
[----:B------:R-:W-:Y:S02]  /*6990*/  USEL UR4, UR4, URZ, UP0 ;  /* 0x000000ff04047287 */ /* 0x000fe40008000000 */
[----:B------:R3:W1:Y:S02]  /*69a0*/  @P1 LDS.128 R56, [R63] ;  /* 0x000000003f381984 */ /* 0x0006640000000c00 */
[----:B------:R-:W-:Y:S02]  /*69b0*/  LOP3.LUT R71, R71, UR5, RZ, 0x3c, !PT ;  /* 0x0000000547477c12 */ /* 0x000fe4000f8e3cff */
[----:B------:R3:W1:Y:S01]  /*69c0*/  @P1 LDS.128 R64, [R62+0x10] ;  /* 0x000010003e401984 */ /* 0x0006620000000c00 */
[----:B------:R-:W-:Y:S03]  /*69d0*/  IMAD.U32 R69, RZ, RZ, UR4 ;  /* 0x00000004ff457e24 */ /* 0x000fe6000f8e00ff */
[----:B------:R3:W1:Y:S04]  /*69e0*/  @P1 LDS.128 R72, [R61+0x20] ;  /* 0x000020003d481984 */ /* 0x0006680000000c00 */
[----:B------:R3:W1:Y:S02]  /*69f0*/  @P1 LDS.128 R80, [R60+0x10] ;  /* 0x000010003c501984 */ /* 0x0006640000000c00 */
.L_x_107:
[----:B------:R-:W-:Y:S05]  /*6a00*/  BSYNC B1 ;  /* 0x0000000000017941 */ /* 0x000fea0003800000 */
.L_x_106:
[----:B-1----:R-:W-:Y:S04]  /*6a10*/  SHF.R.U32.HI R0, RZ, 0x15, R48 ;  /* 0x00000015ff007819 */ /* 0x002fe80000011630 */
[----:B------:R-:W-:Y:S01]  /*6a20*/  LOP3.LUT P1, RZ, R0, 0x3, R96, 0x48, !PT ;  /* 0x0000000300ff7812 */ /* 0x000fe20007824860 */
[----:B------:R-:W-:Y:S01]  /*6a30*/  @!UPT UIADD3 URZ, UPT, UPT, URZ, URZ, URZ ;  /* 0x000000fffffff290 */ /* 0x000fe2000fffe0ff */
[----:B----4-:R-:W-:Y:S11]  /*6a40*/  @P0 BRA `(.L_x_111) ;  /* 0x0000000000080947 */ /* 0x010ff60003800000 */
[----:B------:R-:W1:Y:S02]  /*6a50*/  SYNCS.PHASECHK.TRANS64.TRYWAIT P0, [R106+URZ+0x80], R2 ;  /* 0x000080026a0075a7 */ /* 0x000e6400080011ff */
[----:B-1----:R-:W-:Y:S05]  /*6a60*/  @!P0 BRA `(.L_x_112) ;  /* 0x0000002400308947 */ /* 0x002fea0003800000 */
.L_x_111:
[----:B------:R-:W-:Y:S05]  /*6a70*/  @!P1 BRA `(.L_x_113) ;  /* 0x0000000000409947 */ /* 0x000fea0003800000 */
[----:B------:R-:W4:Y:S01]  /*6a80*/  LDCU.64 UR8, c[0x4][0x70] ;  /* 0x01000e00ff0877ac */ /* 0x000f220008000a00 */
[----:B------:R-:W-:Y:S01]  /*6a90*/  MOV R3, 0x0 ;  /* 0x0000000000037802 */ /* 0x000fe20000000f00 */
[----:B------:R-:W-:Y:S02]  /*6aa0*/  HFMA2 R12, -RZ, RZ, 0, 5.9604644775390625e-08 ;  /* 0x00000001ff0c7431 */ /* 0x000fe400000001ff */
[----:B------:R-:W-:Y:S02]  /*6ab0*/  IMAD.MOV.U32 R8, RZ, RZ, 0x192 ;  /* 0x00000192ff087424 */ /* 0x000fe400078e00ff */
[----:B------:R-:W-:Y:S01]  /*6ac0*/  IMAD.MOV.U32 R13, RZ, RZ, RZ ;  /* 0x000000ffff0d7224 */ /* 0x000fe200078e00ff */
[----:B------:R-:W5:Y:S01]  /*6ad0*/  LDCU.64 UR6, c[0x4][0x78] ;  /* 0x01000f00ff0677ac */ /* 0x000f620008000a00 */
[----:B-1----:R-:W1:Y:S01]  /*6ae0*/  LDC.64 R2, c[0x4][R3] ;  /* 0x0100000003027b82 */ /* 0x002e620000000a00 */
[----:B------:R-:W2:Y:S01]  /*6af0*/  LDCU.64 UR4, c[0x4][0x10] ;  /* 0x01000200ff0477ac */ /* 0x000ea20008000a00 */
[----:B----4-:R-:W-:Y:S01]  /*6b00*/  MOV R5, UR9 ;  /* 0x0000000900057c02 */ /* 0x010fe20008000f00 */
[----:B------:R-:W-:Y:S01]  /*6b10*/  IMAD.U32 R4, RZ, RZ, UR8 ;  /* 0x00000008ff047e24 */ /* 0x000fe2000f8e00ff */
[----:B-----5:R-:W-:Y:S01]  /*6b20*/  MOV R7, UR7 ;  /* 0x0000000700077c02 */ /* 0x020fe20008000f00 */
[----:B------:R-:W-:Y:S01]  /*6b30*/  IMAD.U32 R6, RZ, RZ, UR6 ;  /* 0x00000006ff067e24 */ /* 0x000fe2000f8e00ff */
[----:B--2---:R-:W-:Y:S01]  /*6b40*/  MOV R11, UR5 ;  /* 0x00000005000b7c02 */ /* 0x004fe20008000f00 */
[----:B------:R-:W-:Y:S02]  /*6b50*/  IMAD.U32 R10, RZ, RZ, UR4 ;  /* 0x00000004ff0a7e24 */ /* 0x000fe4000f8e00ff */
[----:B------:R-:W-:Y:S07]  /*6b60*/  LEPC R20, `(.L_x_113) ;  /* 0x000000001014794e */ /* 0x000fee0000000000 */
[----:B-1-3--:R-:W-:Y:S05]  /*6b70*/  CALL.ABS.NOINC R2 ;  /* 0x0000000002007343 */ /* 0x00afea0003c00000 */
.L_x_113:
[----:B------:R-:W-:Y:S01]  /*6b80*/  SHF.L.U32 R50, R56, 0x10, RZ ;  /* 0x0000001038327819 */ /* 0x000fe200000006ff */
[----:B------:R-:W-:Y:S05]  /*6b90*/  WARPSYNC.ALL ;  /* 0x0000000000007948 */ /* 0x000fea0003800000 */
[----:B------:R-:W-:Y:S01]  /*6ba0*/  R2UR UR4, R48 ;  /* 0x00000000300472ca */ /* 0x000fe200000e0000 */
[----:B------:R-:W-:Y:S01]  /*6bb0*/  BSSY.RECONVERGENT B0, `(.L_x_114) ;  /* 0x0000085000007945 */ /* 0x000fe20003800200 */
[----:B------:R-:W-:Y:S02]  /*6bc0*/  LOP3.LUT R51, R56, 0xffff0000, RZ, 0xc0, !PT ;  /* 0xffff000038337812 */ /* 0x000fe400078ec0ff */
[----:B------:R-:W-:Y:S02]  /*6bd0*/  SHF.L.U32 R52, R57, 0x10, RZ ;  /* 0x0000001039347819 */ /* 0x000fe400000006ff */
[----:B------:R-:W-:Y:S07]  /*6be0*/  ISETP.NE.AND P0, PT, R104, RZ, PT ;  /* 0x000000ff6800720c */ /* 0x000fee0003f05270 */
[----:B------:R-:W2:Y:S02]  /*6bf0*/  LDTM.x32 R4, tmem[UR4] ;  /* 0x00000004000479ee */ /* 0x000ea400082c0000 */
[C---:B--2---:R-:W-:Y:S01]  /*6c00*/  FMUL R0, R47.reuse, R4 ;  /* 0x000000042f007220 */ /* 0x044fe20000400000 */
[C---:B-1----:R-:W-:Y:S01]  /*6c10*/  FMUL R2, R47.reuse, R5 ;  /* 0x000000052f027220 */ /* 0x042fe20000400000 */
[C---:B------:R-:W-:Y:S01]  /*6c20*/  FMUL R4, R47.reuse, R8 ;  /* 0x000000082f047220 */ /* 0x040fe20000400000 */
[C---:B------:R-:W-:Y:S01]  /*6c30*/  FMUL R3, R47.reuse, R6 ;  /* 0x000000062f037220 */ /* 0x040fe20000400000 */
[C---:B------:R-:W-:Y:S01]  /*6c40*/  FMUL R5, R47.reuse, R9 ;  /* 0x000000092f057220 */ /* 0x040fe20000400000 */
[C---:B------:R-:W-:Y:S01]  /*6c50*/  FMUL R8, R47.reuse, R12 ;  /* 0x0000000c2f087220 */ /* 0x040fe20000400000 */
[C---:B------:R-:W-:Y:S01]  /*6c60*/  FMUL R6, R47.reuse, R10 ;  /* 0x0000000a2f067220 */ /* 0x040fe20000400000 */
[C---:B------:R-:W-:Y:S01]  /*6c70*/  FMUL R9, R47.reuse, R13 ;  /* 0x0000000d2f097220 */ /* 0x040fe20000400000 */
[----:B------:R-:W-:Y:S01]  /*6c80*/  FMUL R12, R47, R16 ;  /* 0x000000102f0c7220 */ /* 0x000fe20000400000 */
[----:B------:R-:W-:Y:S01]  /*6c90*/  FFMA R0, R49, R50, R0 ;  /* 0x0000003231007223 */ /* 0x000fe20000000000 */
[C---:B------:R-:W-:Y:S01]  /*6ca0*/  FMUL R10, R47.reuse, R14 ;  /* 0x0000000e2f0a7220 */ /* 0x040fe20000400000 */
[C---:B------:R-:W-:Y:S01]  /*6cb0*/  FMUL R13, R47.reuse, R17 ;  /* 0x000000112f0d7220 */ /* 0x040fe20000400000 */
[----:B------:R-:W-:Y:S01]  /*6cc0*/  FMUL R16, R47, R20 ;  /* 0x000000142f107220 */ /* 0x000fe20000400000 */
[----:B------:R-:W-:Y:S01]  /*6cd0*/  FFMA R2, R49, R51, R2 ;  /* 0x0000003331027223 */ /* 0x000fe20000000002 */
[C---:B------:R-:W-:Y:S01]  /*6ce0*/  FMUL R14, R47.reuse, R18 ;  /* 0x000000122f0e7220 */ /* 0x040fe20000400000 */
[C---:B------:R-:W-:Y:S01]  /*6cf0*/  FMUL R17, R47.reuse, R21 ;  /* 0x000000152f117220 */ /* 0x040fe20000400000 */
[C---:B------:R-:W-:Y:S01]  /*6d00*/  FMUL R20, R47.reuse, R24 ;  /* 0x000000182f147220 */ /* 0x040fe20000400000 */
[C---:B------:R-:W-:Y:S01]  /*6d10*/  FMUL R18, R47.reuse, R22 ;  /* 0x000000162f127220 */ /* 0x040fe20000400000 */
[C---:B------:R-:W-:Y:S01]  /*6d20*/  FMUL R21, R47.reuse, R25 ;  /* 0x000000192f157220 */ /* 0x040fe20000400000 */
[C---:B------:R-:W-:Y:S01]  /*6d30*/  FMUL R24, R47.reuse, R28 ;  /* 0x0000001c2f187220 */ /* 0x040fe20000400000 */
[C---:B------:R-:W-:Y:S01]  /*6d40*/  FMUL R22, R47.reuse, R26 ;  /* 0x0000001a2f167220 */ /* 0x040fe20000400000 */
[C---:B------:R-:W-:Y:S01]  /*6d50*/  FMUL R25, R47.reuse, R29 ;  /* 0x0000001d2f197220 */ /* 0x040fe20000400000 */
[----:B------:R-:W-:Y:S01]  /*6d60*/  FMUL R28, R47, R32 ;  /* 0x000000202f1c7220 */ /* 0x000fe20000400000 */
[----:B------:R-:W-:Y:S01]  /*6d70*/  LOP3.LUT R32, R57, 0xffff0000, RZ, 0xc0, !PT ;  /* 0xffff000039207812 */ /* 0x000fe200078ec0ff */
[C---:B------:R-:W-:Y:S01]  /*6d80*/  FMUL R26, R47.reuse, R30 ;  /* 0x0000001e2f1a7220 */ /* 0x040fe20000400000 */
[----:B------:R-:W-:Y:S01]  /*6d90*/  FMUL R29, R47, R33 ;  /* 0x000000212f1d7220 */ /* 0x000fe20000400000 */
[----:B------:R-:W-:Y:S01]  /*6da0*/  SHF.L.U32 R33, R58, 0x10, RZ ;  /* 0x000000103a217819 */ /* 0x000fe200000006ff */
[----:B------:R-:W-:Y:S01]  /*6db0*/  FFMA R3, R49, R52, R3 ;  /* 0x0000003431037223 */ /* 0x000fe20000000003 */
[----:B------:R-:W-:Y:S01]  /*6dc0*/  F2FP.BF16.F32.PACK_AB R52, R2, R0 ;  /* 0x000000000234723e */ /* 0x000fe200000010ff */
[----:B------:R-:W-:Y:S01]  /*6dd0*/  FMUL R7, R47, R7 ;  /* 0x000000072f077220 */ /* 0x000fe20000400000 */
[----:B------:R-:W-:Y:S01]  /*6de0*/  SHF.L.U32 R0, R59, 0x10, RZ ;  /* 0x000000103b007819 */ /* 0x000fe200000006ff */
[----:B------:R-:W-:Y:S01]  /*6df0*/  FMUL R30, R47, R34 ;  /* 0x000000222f1e7220 */ /* 0x000fe20000400000 */
[----:B------:R-:W-:Y:S01]  /*6e00*/  LOP3.LUT R34, R58, 0xffff0000, RZ, 0xc0, !PT ;  /* 0xffff00003a227812 */ /* 0x000fe200078ec0ff */
[----:B------:R-:W-:Y:S01]  /*6e10*/  FFMA R7, R49, R32, R7 ;  /* 0x0000002031077223 */ /* 0x000fe20000000007 */
[----:B------:R-:W-:Y:S01]  /*6e20*/  LOP3.LUT R2, R59, 0xffff0000, RZ, 0xc0, !PT ;  /* 0xffff00003b027812 */ /* 0x000fe200078ec0ff */
[----:B------:R-:W-:Y:S01]  /*6e30*/  FFMA R4, R49, R33, R4 ;  /* 0x0000002131047223 */ /* 0x000fe20000000004 */
[----:B------:R-:W-:Y:S01]  /*6e40*/  FMUL R11, R47, R11 ;  /* 0x0000000b2f0b7220 */ /* 0x000fe20000400000 */
[----:B------:R-:W-:Y:S01]  /*6e50*/  FFMA R5, R49, R34, R5 ;  /* 0x0000002231057223 */ /* 0x000fe20000000005 */
[----:B------:R-:W-:Y:S01]  /*6e60*/  F2FP.BF16.F32.PACK_AB R53, R7, R3 ;  /* 0x000000030735723e */ /* 0x000fe200000010ff */
[C---:B------:R-:W-:Y:S01]  /*6e70*/  FFMA R6, R49.reuse, R0, R6 ;  /* 0x0000000031067223 */ /* 0x040fe20000000006 */
[C---:B------:R-:W-:Y:S01]  /*6e80*/  SHF.L.U32 R0, R64.reuse, 0x10, RZ ;  /* 0x0000001040007819 */ /* 0x040fe200000006ff */
[----:B------:R-:W-:Y:S01]  /*6e90*/  FFMA R11, R49, R2, R11 ;  /* 0x00000002310b7223 */ /* 0x000fe2000000000b */
[----:B------:R-:W-:Y:S01]  /*6ea0*/  LOP3.LUT R2, R64, 0xffff0000, RZ, 0xc0, !PT ;  /* 0xffff000040027812 */ /* 0x000fe200078ec0ff */
[----:B------:R-:W-:Y:S01]  /*6eb0*/  FMUL R15, R47, R15 ;  /* 0x0000000f2f0f7220 */ /* 0x000fe20000400000 */
[----:B------:R-:W-:Y:S01]  /*6ec0*/  SHF.L.U32 R3, R65, 0x10, RZ ;  /* 0x0000001041037819 */ /* 0x000fe200000006ff */
[----:B------:R-:W-:Y:S01]  /*6ed0*/  FFMA R8, R49, R0, R8 ;  /* 0x0000000031087223 */ /* 0x000fe20000000008 */
[----:B------:R-:W-:Y:S01]  /*6ee0*/  LOP3.LUT R0, R65, 0xffff0000, RZ, 0xc0, !PT ;  /* 0xffff000041007812 */ /* 0x000fe200078ec0ff */
[C---:B------:R-:W-:Y:S01]  /*6ef0*/  FFMA R9, R49.reuse, R2, R9 ;  /* 0x0000000231097223 */ /* 0x040fe20000000009 */
[C---:B------:R-:W-:Y:S01]  /*6f00*/  SHF.L.U32 R2, R66.reuse, 0x10, RZ ;  /* 0x0000001042027819 */ /* 0x040fe200000006ff */
[----:B------:R-:W-:Y:S01]  /*6f10*/  FFMA R10, R49, R3, R10 ;  /* 0x00000003310a7223 */ /* 0x000fe2000000000a */
[----:B------:R-:W-:Y:S01]  /*6f20*/  SHF.L.U32 R3, R67, 0x10, RZ ;  /* 0x0000001043037819 */ /* 0x000fe200000006ff */
[C---:B------:R-:W-:Y:S01]  /*6f30*/  FFMA R15, R49.reuse, R0, R15 ;  /* 0x00000000310f7223 */ /* 0x040fe2000000000f */
[----:B------:R-:W-:Y:S01]  /*6f40*/  LOP3.LUT R0, R66, 0xffff0000, RZ, 0xc0, !PT ;  /* 0xffff000042007812 */ /* 0x000fe200078ec0ff */
[----:B------:R-:W-:Y:S01]  /*6f50*/  FFMA R12, R49, R2, R12 ;  /* 0x00000002310c7223 */ /* 0x000fe2000000000c */
[C---:B------:R-:W-:Y:S01]  /*6f60*/  SHF.L.U32 R2, R72.reuse, 0x10, RZ ;  /* 0x0000001048027819 */ /* 0x040fe200000006ff */
[----:B------:R-:W-:Y:S01]  /*6f70*/  FMUL R19, R47, R19 ;  /* 0x000000132f137220 */ /* 0x000fe20000400000 */
[----:B------:R-:W-:Y:S01]  /*6f80*/  F2FP.BF16.F32.PACK_AB R54, R5, R4 ;  /* 0x000000040536723e */ /* 0x000fe200000010ff */
[----:B------:R-:W-:Y:S01]  /*6f90*/  FFMA R13, R49, R0, R13 ;  /* 0x00000000310d7223 */ /* 0x000fe2000000000d */
[----:B------:R-:W-:Y:S01]  /*6fa0*/  LOP3.LUT R0, R67, 0xffff0000, RZ, 0xc0, !PT ;  /* 0xffff000043007812 */ /* 0x000fe200078ec0ff */
[----:B------:R-:W-:Y:S01]  /*6fb0*/  FFMA R14, R49, R3, R14 ;  /* 0x00000003310e7223 */ /* 0x000fe2000000000e */
[----:B------:R-:W-:Y:S01]  /*6fc0*/  LOP3.LUT R3, R72, 0xffff0000, RZ, 0xc0, !PT ;  /* 0xffff000048037812 */ /* 0x000fe200078ec0ff */
[----:B------:R-:W-:Y:S01]  /*6fd0*/  FMUL R23, R47, R23 ;  /* 0x000000172f177220 */ /* 0x000fe20000400000 */
[----:B------:R-:W-:Y:S01]  /*6fe0*/  F2FP.BF16.F32.PACK_AB R55, R11, R6 ;  /* 0x000000060b37723e */ /* 0x000fe200000010ff */
[----:B------:R-:W-:Y:S01]  /*6ff0*/  FFMA R19, R49, R0, R19 ;  /* 0x0000000031137223 */ /* 0x000fe20000000013 */
[----:B------:R-:W-:Y:S01]  /*7000*/  SHF.L.U32 R0, R73, 0x10, RZ ;  /* 0x0000001049007819 */ /* 0x000fe200000006ff */
[----:B------:R-:W-:Y:S01]  /*7010*/  FFMA R16, R49, R2, R16 ;  /* 0x0000000231107223 */ /* 0x000fe20000000010 */
[----:B------:R-:W-:Y:S01]  /*7020*/  LOP3.LUT R2, R73, 0xffff0000, RZ, 0xc0, !PT ;  /* 0xffff000049027812 */ /* 0x000fe200078ec0ff */
[----:B------:R-:W-:Y:S01]  /*7030*/  FFMA R17, R49, R3, R17 ;  /* 0x0000000331117223 */ /* 0x000fe20000000011 */
[----:B------:R-:W-:Y:S01]  /*7040*/  SHF.L.U32 R3, R75, 0x10, RZ ;  /* 0x000000104b037819 */ /* 0x000fe200000006ff */
[----:B------:R-:W-:Y:S01]  /*7050*/  FFMA R18, R49, R0, R18 ;  /* 0x0000000031127223 */ /* 0x000fe20000000012 */
[C---:B------:R-:W-:Y:S01]  /*7060*/  SHF.L.U32 R0, R74.reuse, 0x10, RZ ;  /* 0x000000104a007819 */ /* 0x040fe200000006ff */
[----:B------:R1:W-:Y:S01]  /*7070*/  STS.128 [R63], R52 ;  /* 0x000000343f007388 */ /* 0x0003e20000000c00 */
[----:B------:R-:W-:Y:S01]  /*7080*/  F2FP.BF16.F32.PACK_AB R8, R9, R8 ;  /* 0x000000080908723e */ /* 0x000fe200000010ff */
[C---:B------:R-:W-:Y:S01]  /*7090*/  FFMA R23, R49.reuse, R2, R23 ;  /* 0x0000000231177223 */ /* 0x040fe20000000017 */
[----:B------:R-:W-:Y:S01]  /*70a0*/  LOP3.LUT R2, R74, 0xffff0000, RZ, 0xc0, !PT ;  /* 0xffff00004a027812 */ /* 0x000fe200078ec0ff */
[----:B------:R-:W-:Y:S01]  /*70b0*/  FFMA R20, R49, R0, R20 ;  /* 0x0000000031147223 */ /* 0x000fe20000000014 */
[----:B------:R-:W-:Y:S01]  /*70c0*/  LOP3.LUT R0, R75, 0xffff0000, RZ, 0xc0, !PT ;  /* 0xffff00004b007812 */ /* 0x000fe200078ec0ff */
[----:B------:R-:W-:Y:S01]  /*70d0*/  FMUL R27, R47, R27 ;  /* 0x0000001b2f1b7220 */ /* 0x000fe20000400000 */
[----:B------:R-:W-:Y:S01]  /*70e0*/  F2FP.BF16.F32.PACK_AB R9, R15, R10 ;  /* 0x0000000a0f09723e */ /* 0x000fe200000010ff */
[C---:B------:R-:W-:Y:S01]  /*70f0*/  FFMA R21, R49.reuse, R2, R21 ;  /* 0x0000000231157223 */ /* 0x040fe20000000015 */
[C---:B------:R-:W-:Y:S01]  /*7100*/  FFMA R22, R49.reuse, R3, R22 ;  /* 0x0000000331167223 */ /* 0x040fe20000000016 */
[----:B------:R-:W-:Y:S01]  /*7110*/  FFMA R27, R49, R0, R27 ;  /* 0x00000000311b7223 */ /* 0x000fe2000000001b */
[C---:B------:R-:W-:Y:S01]  /*7120*/  SHF.L.U32 R2, R80.reuse, 0x10, RZ ;  /* 0x0000001050027819 */ /* 0x040fe200000006ff */
[C---:B------:R-:W-:Y:S01]  /*7130*/  FMUL R31, R47.reuse, R31 ;  /* 0x0000001f2f1f7220 */ /* 0x040fe20000400000 */
[----:B------:R-:W-:Y:S01]  /*7140*/  LOP3.LUT R0, R80, 0xffff0000, RZ, 0xc0, !PT ;  /* 0xffff000050007812 */ /* 0x000fe200078ec0ff */
[----:B------:R-:W-:Y:S01]  /*7150*/  FMUL R35, R47, R35 ;  /* 0x000000232f237220 */ /* 0x000fe20000400000 */
[----:B------:R-:W-:Y:S01]  /*7160*/  SHF.L.U32 R3, R81, 0x10, RZ ;  /* 0x0000001051037819 */ /* 0x000fe200000006ff */
[----:B------:R-:W-:Y:S01]  /*7170*/  FFMA R24, R49, R2, R24 ;  /* 0x0000000231187223 */ /* 0x000fe20000000018 */
[----:B------:R-:W-:Y:S01]  /*7180*/  F2FP.BF16.F32.PACK_AB R10, R13, R12 ;  /* 0x0000000c0d0a723e */ /* 0x000fe200000010ff */
[----:B------:R-:W-:Y:S01]  /*7190*/  FFMA R25, R49, R0, R25 ;  /* 0x0000000031197223 */ /* 0x000fe20000000019 */
[----:B------:R-:W-:Y:S01]  /*71a0*/  F2FP.BF16.F32.PACK_AB R11, R19, R14 ;  /* 0x0000000e130b723e */ /* 0x000fe200000010ff */
[----:B------:R-:W-:Y:S01]  /*71b0*/  FFMA R26, R49, R3, R26 ;  /* 0x00000003311a7223 */ /* 0x000fe2000000001a */
[----:B------:R-:W-:Y:S02]  /*71c0*/  LOP3.LUT R0, R81, 0xffff0000, RZ, 0xc0, !PT ;  /* 0xffff000051007812 */ /* 0x000fe400078ec0ff */
[C---:B------:R-:W-:Y:S01]  /*71d0*/  SHF.L.U32 R2, R82.reuse, 0x10, RZ ;  /* 0x0000001052027819 */ /* 0x040fe200000006ff */
[----:B------:R1:W-:Y:S01]  /*71e0*/  STS.128 [R62+0x10], R8 ;  /* 0x000010083e007388 */ /* 0x0003e20000000c00 */
[----:B------:R-:W-:Y:S01]  /*71f0*/  LOP3.LUT R3, R82, 0xffff0000, RZ, 0xc0, !PT ;  /* 0xffff000052037812 */ /* 0x000fe200078ec0ff */
[----:B------:R-:W-:Y:S01]  /*7200*/  FFMA R31, R49, R0, R31 ;  /* 0x00000000311f7223 */ /* 0x000fe2000000001f */
[----:B------:R-:W-:Y:S01]  /*7210*/  SHF.L.U32 R4, R83, 0x10, RZ ;  /* 0x0000001053047819 */ /* 0x000fe200000006ff */
[----:B------:R-:W-:Y:S01]  /*7220*/  FFMA R28, R49, R2, R28 ;  /* 0x00000002311c7223 */ /* 0x000fe2000000001c */
[----:B------:R-:W-:Y:S01]  /*7230*/  F2FP.BF16.F32.PACK_AB R16, R17, R16 ;  /* 0x000000101110723e */ /* 0x000fe200000010ff */
[----:B------:R-:W-:Y:S01]  /*7240*/  FFMA R29, R49, R3, R29 ;  /* 0x00000003311d7223 */ /* 0x000fe2000000001d */
[----:B------:R-:W-:Y:S01]  /*7250*/  LOP3.LUT R5, R83, 0xffff0000, RZ, 0xc0, !PT ;  /* 0xffff000053057812 */ /* 0x000fe200078ec0ff */
[----:B------:R-:W-:Y:S01]  /*7260*/  FFMA R30, R49, R4, R30 ;  /* 0x00000004311e7223 */ /* 0x000fe2000000001e */
[----:B------:R-:W-:Y:S02]  /*7270*/  F2FP.BF16.F32.PACK_AB R17, R23, R18 ;  /* 0x000000121711723e */ /* 0x000fe400000010ff */
[----:B------:R-:W-:Y:S01]  /*7280*/  F2FP.BF16.F32.PACK_AB R18, R21, R20 ;  /* 0x000000141512723e */ /* 0x000fe200000010ff */
[----:B------:R-:W-:Y:S01]  /*7290*/  FFMA R35, R49, R5, R35 ;  /* 0x0000000531237223 */ /* 0x000fe20000000023 */
[----:B------:R-:W-:Y:S02]  /*72a0*/  F2FP.BF16.F32.PACK_AB R19, R27, R22 ;  /* 0x000000161b13723e */ /* 0x000fe400000010ff */
[----:B------:R-:W-:Y:S02]  /*72b0*/  F2FP.BF16.F32.PACK_AB R24, R25, R24 ;  /* 0x000000181918723e */ /* 0x000fe400000010ff */
[----:B------:R-:W-:Y:S01]  /*72c0*/  F2FP.BF16.F32.PACK_AB R25, R31, R26 ;  /* 0x0000001a1f19723e */ /* 0x000fe200000010ff */
[----:B------:R1:W-:Y:S01]  /*72d0*/  STS.128 [R61+0x20], R16 ;  /* 0x000020103d007388 */ /* 0x0003e20000000c00 */
[----:B------:R-:W-:Y:S02]  /*72e0*/  F2FP.BF16.F32.PACK_AB R26, R29, R28 ;  /* 0x0000001c1d1a723e */ /* 0x000fe400000010ff */
[----:B------:R-:W-:Y:S05]  /*72f0*/  F2FP.BF16.F32.PACK_AB R27, R35, R30 ;  /* 0x0000001e231b723e */ /* 0x000fea00000010ff */
[----:B------:R1:W-:Y:S01]  /*7300*/  STS.128 [R60+0x10], R24 ;  /* 0x000010183c007388 */ /* 0x0003e20000000c00 */
[----:B------:R-:W-:Y:S01]  /*7310*/  @!PT LDS RZ, [RZ] ;  /* 0x00000000fffff984 */ /* 0x000fe20000000800 */
[----:B------:R-:W-:Y:S01]  /*7320*/  @!PT LDS RZ, [RZ] ;  /* 0x00000000fffff984 */ /* 0x000fe20000000800 */
[----:B------:R-:W-:Y:S01]  /*7330*/  @!PT LDS RZ, [RZ] ;  /* 0x00000000fffff984 */ /* 0x000fe20000000800 */
[----:B------:R-:W-:Y:S01]  /*7340*/  @!PT LDS RZ, [RZ] ;  /* 0x00000000fffff984 */ /* 0x000fe20000000800 */
[----:B------:R2:W-:Y:S07]  /*7350*/  MEMBAR.ALL.CTA ;  /* 0x0000000000007992 */ /* 0x0005ee0000008000 */
[----:B--2---:R-:W2:Y:S02]  /*7360*/  FENCE.VIEW.ASYNC.S ;  /* 0x00000000000073c6 */ /* 0x004ea40000000000 */
[----:B--2---:R-:W-:Y:S06]  /*7370*/  BAR.SYNC.DEFER_BLOCKING 0x1, 0x80 ;  /* 0x0042000000007b1d */ /* 0x004fec0000010000 */
[----:B------:R-:W-:Y:S05]  /*7380*/  @P0 BRA `(.L_x_115) ;  /* 0x00000000001c0947 */ /* 0x000fea0003800000 */
[----:B------:R-:W-:Y:S01]  /*7390*/  R2UR UR5, R68 ;  /* 0x00000000440572ca */ /* 0x000fe200000e0000 */
[----:B------:R-:W-:Y:S01]  /*73a0*/  UIADD3 UR4, UP0, UPT, UR54, 0x680, URZ ;  /* 0x0000068036047890 */ /* 0x000fe2000ff1e0ff */
[----:B------:R-:W-:Y:S11]  /*73b0*/  UMOV UR47, UR60 ;  /* 0x0000003c002f7c82 */ /* 0x000ff60008000000 */
[----:B------:R-:W-:Y:S02]  /*73c0*/  UIADD3 UR44, UPT, UPT, UR37, 0x200, UR5 ;  /* 0x00000200252c7890 */ /* 0x000fe4000fffe005 */
[----:B------:R-:W-:Y:S09]  /*73d0*/  UIADD3.X UR5, UPT, UPT, URZ, UR55, URZ, UP0, !UPT ;  /* 0x00000037ff057290 */ /* 0x000ff200087fe4ff */
[----:B------:R2:W-:Y:S02]  /*73e0*/  UTMASTG.3D [UR44], [UR4] ;  /* 0x0000002c040073b5 */ /* 0x0005e40008010000 */
[----:B--2---:R0:W-:Y:S02]  /*73f0*/  UTMACMDFLUSH ;  /* 0x00000000000079b7 */ /* 0x0041e40000000000 */
.L_x_115:
[----:B------:R-:W-:Y:S05]  /*7400*/  BSYNC.RECONVERGENT B0 ;  /* 0x0000000000007941 */ /* 0x000fea0003800200 */
.L_x_114:
[----:B------:R-:W-:Y:S01]  /*7410*/  UIADD3 UR38, UPT, UPT, UR36, 0x1, URZ ;  /* 0x0000000124267890 */ /* 0x000fe2000fffe0ff */
[----:B------:R-:W-:Y:S03]  /*7420*/  BSSY.RECONVERGENT B0, `(.L_x_116) ;  /* 0x0000005000007945 */ /* 0x000fe60003800200 */
[----:B------:R-:W-:Y:S04]  /*7430*/  UISETP.NE.AND UP0, UPT, UR38, 0x3, UPT ;  /* 0x000000032600788c */ /* 0x000fe8000bf05270 */
[----:B------:R-:W-:Y:S01]  /*7440*/  USEL UR39, UR38, URZ, UP0 ;  /* 0x000000ff26277287 */ /* 0x000fe20008000000 */
[----:B------:R-:W-:Y:S11]  /*7450*/  @P0 BRA `(.L_x_117) ;  /* 0x0000000000040947 */ /* 0x000ff60003800000 */
[----:B------:R-:W-:Y:S04]  /*7460*/  DEPBAR.LE SB0, 0x1 ;  /* 0x000080400000791a */ /* 0x000fe80000000000 */
.L_x_117:
[----:B------:R-:W-:Y:S05]  /*7470*/  BSYNC.RECONVERGENT B0 ;  /* 0x0000000000007941 */ /* 0x000fea0003800200 */
.L_x_116:
[----:B------:R-:W-:Y:S01]  /*7480*/  BAR.SYNC.DEFER_BLOCKING 0x1, 0x80 ;  /* 0x0042000000007b1d */ /* 0x000fe20000010000 */
[----:B------:R-:W-:Y:S01]  /*7490*/  ISETP.NE.AND P1, PT, R109, RZ, PT ;  /* 0x000000ff6d00720c */ /* 0x000fe20003f25270 */
[----:B------:R-:W-:Y:S01]  /*74a0*/  UISETP.NE.AND UP0, UPT, UR41, URZ, UPT ;  /* 0x000000ff2900728c */ /* 0x000fe2000bf05270 */
[----:B------:R-:W-:Y:S11]  /*74b0*/  LEA R2, R69, UR37, 0x3 ;  /* 0x0000002545027c11 */ /* 0x000ff6000f8e18ff */
[----:B------:R-:W-:Y:S01]  /*74c0*/  @P1 SHF.L.U32 R3, R71, 0x1f, RZ ;  /* 0x0000001f47031819 */ /* 0x000fe200000006ff */
[----:B------:R-:W-:Y:S06]  /*74d0*/  BRA.U !UP0, `(.L_x_118) ;  /* 0x0000000108247547 */ /* 0x000fec000b800000 */
[----:B------:R-:W-:Y:S01]  /*74e0*/  IMAD.U32 R4, RZ, RZ, UR40 ;  /* 0x00000028ff047e24 */ /* 0x000fe2000f8e00ff */
[----:B------:R-:W-:Y:S01]  /*74f0*/  MOV R0, UR53 ;  /* 0x0000003500007c02 */ /* 0x000fe20008000f00 */
[----:B------:R-:W-:Y:S03]  /*7500*/  UIADD3 UR4, UPT, UPT, UR40, 0x1, URZ ;  /* 0x0000000128047890 */ /* 0x000fe6000fffe0ff */
[----:B------:R-:W-:Y:S01]  /*7510*/  @P1 LEA R4, R4, UR37, 0x3 ;  /* 0x0000002504041c11 */ /* 0x000fe2000f8e18ff */
[----:B------:R-:W-:Y:S04]  /*7520*/  UISETP.NE.AND UP0, UPT, UR4, 0x3, UPT ;  /* 0x000000030400788c */ /* 0x000fe8000bf05270 */
[----:B------:R-:W-:Y:S01]  /*7530*/  @P1 VIADD R4, R4, 0x38 ;  /* 0x0000003804041836 */ /* 0x000fe20000000000 */
[----:B------:R-:W-:Y:S04]  /*7540*/  USEL UR40, UR4, URZ, UP0 ;  /* 0x000000ff04287287 */ /* 0x000fe80008000000 */
[----:B------:R-:W-:Y:S04]  /*7550*/  @P1 PRMT R0, R0, 0x654, R4 ;  /* 0x0000065400001816 */ /* 0x000fe80000000004 */
[----:B------:R2:W-:Y:S04]  /*7560*/  @P1 SYNCS.ARRIVE.TRANS64.RED.A1T0 RZ, [R0+URZ], RZ ;  /* 0x000000ff00ff19a7 */ /* 0x0005e800081004ff */
.L_x_118:
[----:B------:R-:W4:Y:S01]  /*7570*/  @P1 SYNCS.PHASECHK.TRANS64.TRYWAIT P0, [R2+URZ+0x20], R3 ;  /* 0x00002003020015a7 */ /* 0x000f2200080011ff */
[----:B------:R-:W-:Y:S01]  /*7580*/  BSSY B1, `(.L_x_119) ;  /* 0x0000015000017945 */ /* 0x000fe20003800000 */
[----:B----4-:R-:W-:Y:S03]  /*7590*/  @P1 SEL R70, RZ, 0x1, !P0 ;  /* 0x00000001ff461807 */ /* 0x010fe60004000000 */
[----:B------:R-:W-:Y:S05]  /*75a0*/  @!P1 BRA `(.L_x_120) ;  /* 0x0000000000489947 */ /* 0x000fea0003800000 */
[----:B------:R-:W-:Y:S01]  /*75b0*/  ISETP.NE.AND P1, PT, R76, RZ, PT ;  /* 0x000000ff4c00720c */ /* 0x000fe20003f25270 */
[----:B------:R-:W-:Y:S01]  /*75c0*/  BSSY B0, `(.L_x_121) ;  /* 0x000000a000007945 */ /* 0x000fe20003800000 */
[----:B------:R-:W-:Y:S11]  /*75d0*/  ISETP.NE.AND P0, PT, R70, RZ, PT ;  /* 0x000000ff4600720c */ /* 0x000ff60003f05270 */
[----:B------:R-:W-:Y:S04]  /*75e0*/  @P1 IMAD R69, R69, 0x2000, R103 ;  /* 0x0000200045451824 */ /* 0x000fe800078e0267 */
[----:B------:R-:W-:Y:S01]  /*75f0*/  @P1 IMAD.IADD R4, R111, 0x1, R69 ;  /* 0x000000016f041824 */ /* 0x000fe200078e0245 */
[----:B------:R-:W-:Y:S03]  /*7600*/  @P1 IADD3 R3, PT, PT, R110, R69, RZ ;  /* 0x000000456e031210 */ /* 0x000fe60007ffe0ff */
[----:B--2---:R-:W-:Y:S01]  /*7610*/  @P1 IMAD.IADD R0, R102, 0x1, R4 ;  /* 0x0000000166001824 */ /* 0x004fe200078e0204 */
[----:B------:R-:W-:Y:S06]  /*7620*/  @P0 BRA `(.L_x_122) ;  /* 0x00000000000c0947 */ /* 0x000fec0003800000 */
[----:B------:R-:W-:Y:S04]  /*7630*/  SHF.L.U32 R71, R71, 0x1f, RZ ;  /* 0x0000001f47477819 */ /* 0x000fe800000006ff */
[----:B------:R-:W2:Y:S02]  /*7640*/  SYNCS.PHASECHK.TRANS64.TRYWAIT P0, [R2+URZ+0x20], R71 ;  /* 0x00002047020075a7 */ /* 0x000ea400080011ff */
[----:B--2---:R-:W-:Y:S05]  /*7650*/  @!P0 BRA `(.L_x_123) ;  /* 0x0000001800488947 */ /* 0x004fea0003800000 */
.L_x_122:
[----:B------:R-:W-:Y:S05]  /*7660*/  BSYNC B0 ;  /* 0x0000000000007941 */ /* 0x000fea0003800000 */
.L_x_121:
[----:B------:R-:W-:Y:S11]  /*7670*/  ISETP.NE.AND P0, PT, R76, RZ, PT ;  /* 0x000000ff4c00720c */ /* 0x000ff60003f05270 */
[----:B------:R-:W-:Y:S02]  /*7680*/  @!UPT UIADD3 URZ, UPT, UPT, URZ, URZ, URZ ;  /* 0x000000fffffff290 */ /* 0x000fe4000fffe0ff */
[----:B------:R4:W1:Y:S04]  /*7690*/  @P0 LDS.128 R56, [R69] ;  /* 0x0000000045380984 */ /* 0x0008680000000c00 */
[----:B------:R4:W1:Y:S04]  /*76a0*/  @P0 LDS.128 R72, [R3+0x20] ;  /* 0x0000200003480984 */ /* 0x0008680000000c00 */
[----:B------:R4:W1:Y:S04]  /*76b0*/  @P0 LDS.128 R64, [R4+0x10] ;  /* 0x0000100004400984 */ /* 0x0008680000000c00 */
[----:B------:R4:W1:Y:S02]  /*76c0*/  @P0 LDS.128 R80, [R0+0x10] ;  /* 0x0000100000500984 */ /* 0x0008640000000c00 */
.L_x_120:
[----:B------:R-:W-:Y:S05]  /*76d0*/  BSYNC B1 ;  /* 0x0000000000017941 */ /* 0x000fea0003800000 */
.L_x_119:
[----:B--2-4-:R-:W-:Y:S05]  /*76e0*/  VIADD R0, R48, 0x20 ;  /* 0x0000002030007836 */ /* 0x014fea0000000000 */
[----:B------:R-:W-:Y:S04]  /*76f0*/  SHF.R.U32.HI R0, RZ, 0x15, R0 ;  /* 0x00000015ff007819 */ /* 0x000fe80000011600 */
[----:B------:R-:W-:Y:S11]  /*7700*/  LOP3.LUT P0, RZ, R0, 0x3, R96, 0x48, !PT ;  /* 0x0000000300ff7812 */ /* 0x000ff60007804860 */
[----:B------:R-:W-:Y:S02]  /*7710*/  @!UPT UIADD3 URZ, UPT, UPT, URZ, URZ, URZ ;  /* 0x000000fffffff290 */ /* 0x000fe4000fffe0ff */
[----:B------:R-:W-:Y:S05]  /*7720*/  @!P0 BRA `(.L_x_124) ;  /* 0x0000000000408947 */ /* 0x000fea0003800000 */
[----:B------:R-:W2:Y:S01]  /*7730*/  LDCU.64 UR8, c[0x4][0x70] ;  /* 0x01000e00ff0877ac */ /* 0x000ea20008000a00 */
[----:B------:R-:W-:Y:S01]  /*7740*/  MOV R3, 0x0 ;  /* 0x0000000000037802 */ /* 0x000fe20000000f00 */
[----:B------:R-:W-:Y:S02]  /*7750*/  HFMA2 R12, -RZ, RZ, 0, 5.9604644775390625e-08 ;  /* 0x00000001ff0c7431 */ /* 0x000fe400000001ff */
[----:B-1----:R-:W-:Y:S02]  /*7760*/  IMAD.MOV.U32 R8, RZ, RZ, 0x192 ;  /* 0x00000192ff087424 */ /* 0x002fe400078e00ff */
[----:B------:R-:W-:Y:S01]  /*7770*/  IMAD.MOV.U32 R13, RZ, RZ, RZ ;  /* 0x000000ffff0d7224 */ /* 0x000fe200078e00ff */
[----:B------:R-:W1:Y:S01]  /*7780*/  LDCU.64 UR6, c[0x4][0x78] ;  /* 0x01000f00ff0677ac */ /* 0x000e620008000a00 */
[----:B------:R-:W4:Y:S01]  /*7790*/  LDC.64 R2, c[0x4][R3] ;  /* 0x0100000003027b82 */ /* 0x000f220000000a00 */
[----:B------:R-:W5:Y:S01]  /*77a0*/  LDCU.64 UR4, c[0x4][0x10] ;  /* 0x01000200ff0477ac */ /* 0x000f620008000a00 */
[----:B--2---:R-:W-:Y:S01]  /*77b0*/  MOV R5, UR9 ;  /* 0x0000000900057c02 */ /* 0x004fe20008000f00 */
[----:B------:R-:W-:Y:S01]  /*77c0*/  IMAD.U32 R4, RZ, RZ, UR8 ;  /* 0x00000008ff047e24 */ /* 0x000fe2000f8e00ff */
[----:B-1----:R-:W-:Y:S01]  /*77d0*/  MOV R7, UR7 ;  /* 0x0000000700077c02 */ /* 0x002fe20008000f00 */
[----:B------:R-:W-:Y:S01]  /*77e0*/  IMAD.U32 R6, RZ, RZ, UR6 ;  /* 0x00000006ff067e24 */ /* 0x000fe2000f8e00ff */
[----:B-----5:R-:W-:Y:S01]  /*77f0*/  MOV R11, UR5 ;  /* 0x00000005000b7c02 */ /* 0x020fe20008000f00 */
[----:B------:R-:W-:Y:S02]  /*7800*/  IMAD.U32 R10, RZ, RZ, UR4 ;  /* 0x00000004ff0a7e24 */ /* 0x000fe4000f8e00ff */
[----:B------:R-:W-:Y:S07]  /*7810*/  LEPC R20, `(.L_x_124) ;  /* 0x000000001014794e */ /* 0x000fee0000000000 */
[----:B---34-:R-:W-:Y:S05]  /*7820*/  CALL.ABS.NOINC R2 ;  /* 0x0000000002007343 */ /* 0x018fea0003c00000 */
.L_x_124:
[----:B------:R-:W-:Y:S01]  /*7830*/  ISETP.NE.AND P0, PT, R104, RZ, PT ;  /* 0x000000ff6800720c */ /* 0x000fe20003f05270 */
[----:B------:R-:W-:Y:S05]  /*7840*/  WARPSYNC.ALL ;  /* 0x0000000000007948 */ /* 0x000fea0003800000 */
[----:B------:R-:W-:Y:S01]  /*7850*/  R2UR UR4, R48 ;  /* 0x00000000300472ca */ /* 0x000fe200000e0000 */
[----:B------:R-:W-:Y:S01]  /*7860*/  USHF.L.U32 UR6, UR39, 0xd, URZ ;  /* 0x0000000d27067899 */ /* 0x000fe200080006ff */
[C---:B-1----:R-:W-:Y:S01]  /*7870*/  SHF.L.U32 R48, R56.reuse, 0x10, RZ ;  /* 0x0000001038307819 */ /* 0x042fe200000006ff */
[----:B------:R-:W-:Y:S01]  /*7880*/  BSSY.RECONVERGENT B0, `(.L_x_125) ;  /* 0x000008d000007945 */ /* 0x000fe20003800200 */
[----:B------:R-:W-:Y:S02]  /*7890*/  LOP3.LUT R50, R56, 0xffff0000, RZ, 0xc0, !PT ;  /* 0xffff000038327812 */ /* 0x000fe400078ec0ff */
[C---:B------:R-:W-:Y:S02]  /*78a0*/  SHF.L.U32 R51, R57.reuse, 0x10, RZ ;  /* 0x0000001039337819 */ /* 0x040fe400000006ff */
[----:B------:R-:W-:Y:S02]  /*78b0*/  LOP3.LUT R52, R57, 0xffff0000, RZ, 0xc0, !PT ;  /* 0xffff000039347812 */ /* 0x000fe400078ec0ff */
[C---:B------:R-:W-:Y:S02]  /*78c0*/  SHF.L.U32 R53, R58.reuse, 0x10, RZ ;  /* 0x000000103a357819 */ /* 0x040fe400000006ff */
[----:B------:R-:W-:Y:S01]  /*78d0*/  IADD3 R0, PT, PT, R103, UR6, RZ ;  /* 0x0000000667007c10 */ /* 0x000fe2000fffe0ff */
[----:B------:R-:W1:Y:S01]  /*78e0*/  LDTM.x32 R4, tmem[UR4+0x20] ;  /* 0x00002004000479ee */ /* 0x000e6200082c0000 */
[----:B------:R-:W-:Y:S01]  /*78f0*/  LOP3.LUT R54, R58, 0xffff0000, RZ, 0xc0, !PT ;  /* 0xffff00003a367812 */ /* 0x000fe200078ec0ff */
[----:B------:R-:W-:Y:S01]  /*7900*/  NOP ;  /* 0x0000000000007918 */ /* 0x000fe20000000000 */
[C---:B------:R-:W-:Y:S02]  /*7910*/  SHF.L.U32 R55, R59.reuse, 0x10, RZ ;  /* 0x000000103b377819 */ /* 0x040fe400000006ff */
[----:B------:R-:W-:Y:S02]  /*7920*/  LOP3.LUT R56, R59, 0xffff0000, RZ, 0xc0, !PT ;  /* 0xffff00003b387812 */ /* 0x000fe400078ec0ff */
[----:B------:R-:W-:Y:S02]  /*7930*/  SHF.L.U32 R57, R64, 0x10, RZ ;  /* 0x0000001040397819 */ /* 0x000fe400000006ff */
[-C--:B------:R-:W-:Y:S02]  /*7940*/  IADD3 R111, PT, PT, R111, R0.reuse, RZ ;  /* 0x000000006f6f7210 */ /* 0x080fe40007ffe0ff */
[----:B------:R-:W-:Y:S02]  /*7950*/  IADD3 R110, PT, PT, R110, R0, RZ ;  /* 0x000000006e6e7210 */ /* 0x000fe40007ffe0ff */
[----:B------:R-:W-:Y:S02]  /*7960*/  LOP3.LUT R58, R64, 0xffff0000, RZ, 0xc0, !PT ;  /* 0xffff0000403a7812 */ /* 0x000fe400078ec0ff */
[C---:B------:R-:W-:Y:S02]  /*7970*/  SHF.L.U32 R59, R65.reuse, 0x10, RZ ;  /* 0x00000010413b7819 */ /* 0x040fe400000006ff */
[----:B---3--:R-:W-:Y:S02]  /*7980*/  LOP3.LUT R60, R65, 0xffff0000, RZ, 0xc0, !PT ;  /* 0xffff0000413c7812 */ /* 0x008fe400078ec0ff */
[C---:B------:R-:W-:Y:S02]  /*7990*/  SHF.L.U32 R61, R66.reuse, 0x10, RZ ;  /* 0x00000010423d7819 */ /* 0x040fe400000006ff */
[----:B------:R-:W-:Y:S02]  /*79a0*/  LOP3.LUT R62, R66, 0xffff0000, RZ, 0xc0, !PT ;  /* 0xffff0000423e7812 */ /* 0x000fe400078ec0ff */
[----:B------:R-:W-:Y:S01]  /*79b0*/  SHF.L.U32 R63, R67, 0x10, RZ ;  /* 0x00000010433f7819 */ /* 0x000fe200000006ff */
[C---:B-1----:R-:W-:Y:S01]  /*79c0*/  FMUL R4, R47.reuse, R4 ;  /* 0x000000042f047220 */ /* 0x042fe20000400000 */
[----:B------:R-:W-:Y:S01]  /*79d0*/  IADD3 R106, PT, PT, R106, 0xa0, RZ ;  /* 0x000000a06a6a7810 */ /* 0x000fe20007ffe0ff */
[----:B------:R-:W-:Y:S01]  /*79e0*/  FMUL R5, R47, R5 ;  /* 0x000000052f057220 */ /* 0x000fe20000400000 */
[----:B------:R-:W-:Y:S01]  /*79f0*/  LOP3.LUT R64, R67, 0xffff0000, RZ, 0xc0, !PT ;  /* 0xffff000043407812 */ /* 0x000fe200078ec0ff */
[C---:B------:R-:W-:Y:S01]  /*7a00*/  FMUL R6, R47.reuse, R6 ;  /* 0x000000062f067220 */ /* 0x040fe20000400000 */
[C---:B------:R-:W-:Y:S01]  /*7a10*/  SHF.L.U32 R65, R72.reuse, 0x10, RZ ;  /* 0x0000001048417819 */ /* 0x040fe200000006ff */
[----:B------:R-:W-:Y:S01]  /*7a20*/  FMUL R7, R47, R7 ;  /* 0x000000072f077220 */ /* 0x000fe20000400000 */
[----:B------:R-:W-:Y:S01]  /*7a30*/  LOP3.LUT R66, R72, 0xffff0000, RZ, 0xc0, !PT ;  /* 0xffff000048427812 */ /* 0x000fe200078ec0ff */
[----:B------:R-:W-:Y:S01]  /*7a40*/  FFMA R4, R49, R48, R4 ;  /* 0x0000003031047223 */ /* 0x000fe20000000004 */
[----:B------:R-:W-:Y:S01]  /*7a50*/  SHF.L.U32 R67, R73, 0x10, RZ ;  /* 0x0000001049437819 */ /* 0x000fe200000006ff */
[----:B------:R-:W-:Y:S01]  /*7a60*/  FMUL R8, R47, R8 ;  /* 0x000000082f087220 */ /* 0x000fe20000400000 */
[----:B------:R-:W-:Y:S01]  /*7a70*/  LOP3.LUT R106, R106, 0xfefffff8, RZ, 0xc0, !PT ;  /* 0xfefffff86a6a7812 */ /* 0x000fe200078ec0ff */
[----:B------:R-:W-:Y:S01]  /*7a80*/  FFMA R5, R49, R50, R5 ;  /* 0x0000003231057223 */ /* 0x000fe20000000005 */
[----:B------:R-:W-:Y:S01]  /*7a90*/  LOP3.LUT R68, R73, 0xffff0000, RZ, 0xc0, !PT ;  /* 0xffff000049447812 */ /* 0x000fe200078ec0ff */
[----:B------:R-:W-:Y:S01]  /*7aa0*/  FMUL R9, R47, R9 ;  /* 0x000000092f097220 */ /* 0x000fe20000400000 */
[C---:B------:R-:W-:Y:S01]  /*7ab0*/  SHF.L.U32 R69, R74.reuse, 0x10, RZ ;  /* 0x000000104a457819 */ /* 0x040fe200000006ff */
[----:B------:R1:W-:Y:S01]  /*7ac0*/  SYNCS.ARRIVE.TRANS64.RED.A1T0 RZ, [R106+URZ], RZ ;  /* 0x000000ff6aff79a7 */ /* 0x0003e200081004ff */
[----:B------:R-:W-:Y:S01]  /*7ad0*/  F2FP.BF16.F32.PACK_AB R4, R5, R4 ;  /* 0x000000040504723e */ /* 0x000fe200000010ff */
[C---:B------:R-:W-:Y:S01]  /*7ae0*/  FFMA R6, R49.reuse, R51, R6 ;  /* 0x0000003331067223 */ /* 0x040fe20000000006 */
[C---:B------:R-:W-:Y:S01]  /*7af0*/  FFMA R7, R49.reuse, R52, R7 ;  /* 0x0000003431077223 */ /* 0x040fe20000000007 */
[C---:B------:R-:W-:Y:S01]  /*7b00*/  FFMA R8, R49.reuse, R53, R8 ;  /* 0x0000003531087223 */ /* 0x040fe20000000008 */
[----:B------:R-:W-:Y:S01]  /*7b10*/  LOP3.LUT R70, R74, 0xffff0000, RZ, 0xc0, !PT ;  /* 0xffff00004a467812 */ /* 0x000fe200078ec0ff */
[----:B------:R-:W-:Y:S01]  /*7b20*/  FFMA R9, R49, R54, R9 ;  /* 0x0000003631097223 */ /* 0x000fe20000000009 */
[----:B------:R-:W-:Y:S01]  /*7b30*/  FMUL R10, R47, R10 ;  /* 0x0000000a2f0a7220 */ /* 0x000fe20000400000 */
[----:B------:R-:W-:Y:S01]  /*7b40*/  F2FP.BF16.F32.PACK_AB R5, R7, R6 ;  /* 0x000000060705723e */ /* 0x000fe200000010ff */
[C---:B------:R-:W-:Y:S01]  /*7b50*/  FMUL R11, R47.reuse, R11 ;  /* 0x0000000b2f0b7220 */ /* 0x040fe20000400000 */
[----:B------:R-:W-:Y:S01]  /*7b60*/  FMUL R0, R47, R12 ;  /* 0x0000000c2f007220 */ /* 0x000fe20000400000 */
[----:B------:R-:W-:Y:S01]  /*7b70*/  F2FP.BF16.F32.PACK_AB R6, R9, R8 ;  /* 0x000000080906723e */ /* 0x000fe200000010ff */
[C---:B------:R-:W-:Y:S01]  /*7b80*/  FFMA R10, R49.reuse, R55, R10 ;  /* 0x00000037310a7223 */ /* 0x040fe2000000000a */
[----:B------:R-:W-:Y:S01]  /*7b90*/  FFMA R11, R49, R56, R11 ;  /* 0x00000038310b7223 */ /* 0x000fe2000000000b */
[----:B------:R-:W-:Y:S01]  /*7ba0*/  SHF.L.U32 R71, R75, 0x10, RZ ;  /* 0x000000104b477819 */ /* 0x000fe200000006ff */
[----:B------:R-:W-:Y:S01]  /*7bb0*/  FFMA R0, R49, R57, R0 ;  /* 0x0000003931007223 */ /* 0x000fe20000000000 */
[----:B------:R-:W-:Y:S01]  /*7bc0*/  FMUL R2, R47, R13 ;  /* 0x0000000d2f027220 */ /* 0x000fe20000400000 */
[----:B------:R-:W-:Y:S01]  /*7bd0*/  LOP3.LUT R72, R75, 0xffff0000, RZ, 0xc0, !PT ;  /* 0xffff00004b487812 */ /* 0x000fe200078ec0ff */
[----:B------:R-:W-:Y:S01]  /*7be0*/  FMUL R3, R47, R14 ;  /* 0x0000000e2f037220 */ /* 0x000fe20000400000 */
[----:B------:R-:W-:Y:S01]  /*7bf0*/  F2FP.BF16.F32.PACK_AB R7, R11, R10 ;  /* 0x0000000a0b07723e */ /* 0x000fe200000010ff */
[----:B------:R-:W-:Y:S01]  /*7c00*/  FFMA R2, R49, R58, R2 ;  /* 0x0000003a31027223 */ /* 0x000fe20000000002 */
[C---:B------:R-:W-:Y:S01]  /*7c10*/  FMUL R15, R47.reuse, R15 ;  /* 0x0000000f2f0f7220 */ /* 0x040fe20000400000 */
[C---:B------:R-:W-:Y:S01]  /*7c20*/  FMUL R12, R47.reuse, R16 ;  /* 0x000000102f0c7220 */ /* 0x040fe20000400000 */
[----:B------:R-:W-:Y:S01]  /*7c30*/  FMUL R13, R47, R17 ;  /* 0x000000112f0d7220 */ /* 0x000fe20000400000 */
[----:B------:R1:W-:Y:S01]  /*7c40*/  STS.128 [R103+UR6], R4 ;  /* 0x0000000467007988 */ /* 0x0003e20008000c06 */
[C---:B------:R-:W-:Y:S01]  /*7c50*/  SHF.L.U32 R73, R80.reuse, 0x10, RZ ;  /* 0x0000001050497819 */ /* 0x040fe200000006ff */
[C---:B------:R-:W-:Y:S01]  /*7c60*/  FFMA R3, R49.reuse, R59, R3 ;  /* 0x0000003b31037223 */ /* 0x040fe20000000003 */
[----:B------:R-:W-:Y:S01]  /*7c70*/  LOP3.LUT R74, R80, 0xffff0000, RZ, 0xc0, !PT ;  /* 0xffff0000504a7812 */ /* 0x000fe200078ec0ff */
[C---:B------:R-:W-:Y:S01]  /*7c80*/  FFMA R15, R49.reuse, R60, R15 ;  /* 0x0000003c310f7223 */ /* 0x040fe2000000000f */
[----:B------:R-:W-:Y:S01]  /*7c90*/  F2FP.BF16.F32.PACK_AB R8, R2, R0 ;  /* 0x000000000208723e */ /* 0x000fe200000010ff */
[C---:B------:R-:W-:Y:S01]  /*7ca0*/  FFMA R12, R49.reuse, R61, R12 ;  /* 0x0000003d310c7223 */ /* 0x040fe2000000000c */
[----:B------:R-:W-:Y:S01]  /*7cb0*/  IADD3 R0, PT, PT, R102, R111, RZ ;  /* 0x0000006f66007210 */ /* 0x000fe20007ffe0ff */
[----:B------:R-:W-:Y:S01]  /*7cc0*/  FFMA R13, R49, R62, R13 ;  /* 0x0000003e310d7223 */ /* 0x000fe2000000000d */
[----:B------:R-:W-:Y:S01]  /*7cd0*/  F2FP.BF16.F32.PACK_AB R9, R15, R3 ;  /* 0x000000030f09723e */ /* 0x000fe200000010ff */
[C---:B------:R-:W-:Y:S01]  /*7ce0*/  FMUL R14, R47.reuse, R18 ;  /* 0x000000122f0e7220 */ /* 0x040fe20000400000 */
[C---:B------:R-:W-:Y:S01]  /*7cf0*/  FMUL R19, R47.reuse, R19 ;  /* 0x000000132f137220 */ /* 0x040fe20000400000 */
[C---:B------:R-:W-:Y:S01]  /*7d00*/  FMUL R16, R47.reuse, R20 ;  /* 0x000000142f107220 */ /* 0x040fe20000400000 */
[----:B------:R-:W-:Y:S01]  /*7d10*/  FMUL R17, R47, R21 ;  /* 0x000000152f117220 */ /* 0x000fe20000400000 */
[----:B------:R-:W-:Y:S01]  /*7d20*/  FFMA R14, R49, R63, R14 ;  /* 0x0000003f310e7223 */ /* 0x000fe2000000000e */
        /* <DEDUP_REMOVED lines=11> */
[----:B------:R-:W-:Y:S01]  /*7de0*/  F2FP.BF16.F32.PACK_AB R10, R13, R12 ;  /* 0x0000000c0d0a723e */ /* 0x000fe200000010ff */
[----:B------:R-:W-:Y:S01]  /*7df0*/  FFMA R20, R49, R69, R20 ;  /* 0x0000004531147223 */ /* 0x000fe20000000014 */
[----:B------:R-:W-:Y:S01]  /*7e00*/  F2FP.BF16.F32.PACK_AB R11, R19, R14 ;  /* 0x0000000e130b723e */ /* 0x000fe200000010ff */
[----:B------:R-:W-:Y:S01]  /*7e10*/  FMUL R24, R47, R28 ;  /* 0x0000001c2f187220 */ /* 0x000fe20000400000 */
[----:B------:R-:W-:Y:S01]  /*7e20*/  FFMA R21, R49, R70, R21 ;  /* 0x0000004631157223 */ /* 0x000fe20000000015 */
[----:B------:R-:W-:Y:S01]  /*7e30*/  SHF.L.U32 R75, R81, 0x10, RZ ;  /* 0x00000010514b7819 */ /* 0x000fe200000006ff */
[----:B------:R-:W-:Y:S01]  /*7e40*/  FMUL R25, R47, R29 ;  /* 0x0000001d2f197220 */ /* 0x000fe20000400000 */
[----:B------:R1:W-:Y:S01]  /*7e50*/  STS.128 [R111+0x10], R8 ;  /* 0x000010086f007388 */ /* 0x0003e20000000c00 */
[----:B------:R-:W-:Y:S01]  /*7e60*/  FFMA R22, R49, R71, R22 ;  /* 0x0000004731167223 */ /* 0x000fe20000000016 */
[----:B------:R-:W-:Y:S01]  /*7e70*/  LOP3.LUT R76, R81, 0xffff0000, RZ, 0xc0, !PT ;  /* 0xffff0000514c7812 */ /* 0x000fe200078ec0ff */
[----:B------:R-:W-:Y:S01]  /*7e80*/  FMUL R26, R47, R30 ;  /* 0x0000001e2f1a7220 */ /* 0x000fe20000400000 */
[----:B------:R-:W-:Y:S01]  /*7e90*/  FFMA R27, R49, R72, R27 ;  /* 0x00000048311b7223 */ /* 0x000fe2000000001b */
[C---:B------:R-:W-:Y:S01]  /*7ea0*/  SHF.L.U32 R77, R82.reuse, 0x10, RZ ;  /* 0x00000010524d7819 */ /* 0x040fe200000006ff */
[----:B------:R-:W-:Y:S01]  /*7eb0*/  FMUL R31, R47, R31 ;  /* 0x0000001f2f1f7220 */ /* 0x000fe20000400000 */
[----:B------:R-:W-:Y:S01]  /*7ec0*/  FFMA R24, R49, R73, R24 ;  /* 0x0000004931187223 */ /* 0x000fe20000000018 */
[----:B------:R-:W-:Y:S01]  /*7ed0*/  LOP3.LUT R78, R82, 0xffff0000, RZ, 0xc0, !PT ;  /* 0xffff0000524e7812 */ /* 0x000fe200078ec0ff */
[----:B------:R-:W-:Y:S01]  /*7ee0*/  FMUL R28, R47, R32 ;  /* 0x000000202f1c7220 */ /* 0x000fe20000400000 */
[----:B------:R-:W-:Y:S01]  /*7ef0*/  FFMA R25, R49, R74, R25 ;  /* 0x0000004a31197223 */ /* 0x000fe20000000019 */
[----:B------:R-:W-:Y:S01]  /*7f00*/  SHF.L.U32 R79, R83, 0x10, RZ ;  /* 0x00000010534f7819 */ /* 0x000fe200000006ff */
[----:B------:R-:W-:Y:S01]  /*7f10*/  FMUL R29, R47, R33 ;  /* 0x000000212f1d7220 */ /* 0x000fe20000400000 */
[----:B------:R-:W-:Y:S01]  /*7f20*/  F2FP.BF16.F32.PACK_AB R16, R17, R16 ;  /* 0x000000101110723e */ /* 0x000fe200000010ff */
[----:B------:R-:W-:Y:S01]  /*7f30*/  FFMA R26, R49, R75, R26 ;  /* 0x0000004b311a7223 */ /* 0x000fe2000000001a */
[----:B------:R-:W-:Y:S01]  /*7f40*/  LOP3.LUT R80, R83, 0xffff0000, RZ, 0xc0, !PT ;  /* 0xffff000053507812 */ /* 0x000fe200078ec0ff */
[----:B------:R-:W-:Y:S01]  /*7f50*/  FMUL R30, R47, R34 ;  /* 0x000000222f1e7220 */ /* 0x000fe20000400000 */
[----:B------:R-:W-:Y:S01]  /*7f60*/  F2FP.BF16.F32.PACK_AB R17, R23, R18 ;  /* 0x000000121711723e */ /* 0x000fe200000010ff */
[----:B------:R-:W-:Y:S01]  /*7f70*/  FFMA R31, R49, R76, R31 ;  /* 0x0000004c311f7223 */ /* 0x000fe2000000001f */
[----:B------:R-:W-:Y:S01]  /*7f80*/  FMUL R35, R47, R35 ;  /* 0x000000232f237220 */ /* 0x000fe20000400000 */
[----:B------:R-:W-:Y:S01]  /*7f90*/  F2FP.BF16.F32.PACK_AB R18, R21, R20 ;  /* 0x000000141512723e */ /* 0x000fe200000010ff */
[----:B------:R-:W-:Y:S01]  /*7fa0*/  FFMA R28, R49, R77, R28 ;  /* 0x0000004d311c7223 */ /* 0x000fe2000000001c */
[----:B------:R-:W-:Y:S01]  /*7fb0*/  F2FP.BF16.F32.PACK_AB R19, R27, R22 ;  /* 0x000000161b13723e */ /* 0x000fe200000010ff */
[C---:B------:R-:W-:Y:S01]  /*7fc0*/  FFMA R29, R49.reuse, R78, R29 ;  /* 0x0000004e311d7223 */ /* 0x040fe2000000001d */
[C---:B------:R-:W-:Y:S01]  /*7fd0*/  FFMA R30, R49.reuse, R79, R30 ;  /* 0x0000004f311e7223 */ /* 0x040fe2000000001e */
[----:B------:R-:W-:Y:S01]  /*7fe0*/  FFMA R35, R49, R80, R35 ;  /* 0x0000005031237223 */ /* 0x000fe20000000023 */
[----:B------:R-:W-:Y:S01]  /*7ff0*/  F2FP.BF16.F32.PACK_AB R24, R25, R24 ;  /* 0x000000181918723e */ /* 0x000fe200000010ff */
[----:B------:R1:W-:Y:S01]  /*8000*/  STS.128 [R110+0x20], R16 ;  /* 0x000020106e007388 */ /* 0x0003e20000000c00 */
[----:B------:R-:W-:Y:S02]  /*8010*/  F2FP.BF16.F32.PACK_AB R25, R31, R26 ;  /* 0x0000001a1f19723e */ /* 0x000fe400000010ff */
        /* <DEDUP_REMOVED lines=11> */
[----:B------:R-:W-:Y:S02]  /*80d0*/  UIADD3 UR4, UP0, UPT, UR54, 0x680, URZ ;  /* 0x0000068036047890 */ /* 0x000fe4000ff1e0ff */
[----:B------:R-:W-:Y:S02]  /*80e0*/  UIADD3 UR9, UPT, UPT, UR45, 0x20, URZ ;  /* 0x000000202d097890 */ /* 0x000fe4000fffe0ff */
[----:B------:R-:W-:Y:S02]  /*80f0*/  UIADD3 UR8, UPT, UPT, UR37, 0x200, UR6 ;  /* 0x0000020025087890 */ /* 0x000fe4000fffe006 */
[----:B------:R-:W-:Y:S01]  /*8100*/  UIADD3.X UR5, UPT, UPT, URZ, UR55, URZ, UP0, !UPT ;  /* 0x00000037ff057290 */ /* 0x000fe200087fe4ff */
[----:B------:R-:W-:Y:S01]  /*8110*/  UMOV UR10, UR46 ;  /* 0x0000002e000a7c82 */ /* 0x000fe20008000000 */
[----:B------:R-:W-:Y:S07]  /*8120*/  UMOV UR11, UR60 ;  /* 0x0000003c000b7c82 */ /* 0x000fee0008000000 */
[----:B------:R2:W-:Y:S02]  /*8130*/  UTMASTG.3D [UR8], [UR4] ;  /* 0x00000008040073b5 */ /* 0x0005e40008010000 */
[----:B--2---:R0:W-:Y:S02]  /*8140*/  UTMACMDFLUSH ;  /* 0x00000000000079b7 */ /* 0x0041e40000000000 */
.L_x_126:
[----:B------:R-:W-:Y:S05]  /*8150*/  BSYNC.RECONVERGENT B0 ;  /* 0x0000000000007941 */ /* 0x000fea0003800200 */
.L_x_125:
[----:B------:R-:W-:Y:S01]  /*8160*/  UIADD3 UR4, UPT, UPT, UR39, 0x1, URZ ;  /* 0x0000000127047890 */ /* 0x000fe2000fffe0ff */
[----:B------:R-:W-:Y:S03]  /*8170*/  BSSY.RECONVERGENT B0, `(.L_x_127) ;  /* 0x0000008000007945 */ /* 0x000fe60003800200 */
[----:B------:R-:W-:Y:S04]  /*8180*/  UISETP.NE.AND UP0, UPT, UR4, 0x3, UPT ;  /* 0x000000030400788c */ /* 0x000fe8000bf05270 */
[----:B------:R-:W-:Y:S02]  /*8190*/  UISETP.EQ.XOR UP1, UPT, UR38, 0x3, !UP0 ;  /* 0x000000032600788c */ /* 0x000fe4000c722a70 */
[----:B------:R-:W-:Y:S02]  /*81a0*/  USEL UR36, UR4, URZ, UP0 ;  /* 0x000000ff04247287 */ /* 0x000fe40008000000 */
[----:B------:R-:W-:Y:S04]  /*81b0*/  USEL UR5, URZ, 0x1, !UP1 ;  /* 0x00000001ff057887 */ /* 0x000fe8000c800000 */
[----:B------:R-:W-:Y:S01]  /*81c0*/  ULOP3.LUT UR42, UR42, UR5, URZ, 0x3c, !UPT ;  /* 0x000000052a2a7292 */ /* 0x000fe2000f8e3cff */
[----:B------:R-:W-:Y:S11]  /*81d0*/  @P0 BRA `(.L_x_128) ;  /* 0x0000000000040947 */ /* 0x000ff60003800000 */
[----:B------:R-:W-:Y:S04]  /*81e0*/  DEPBAR.LE SB0, 0x1 ;  /* 0x000080400000791a */ /* 0x000fe80000000000 */
.L_x_128:
[----:B------:R-:W-:Y:S05]  /*81f0*/  BSYNC.RECONVERGENT B0 ;  /* 0x0000000000007941 */ /* 0x000fea0003800200 */
.L_x_127:
[----:B------:R-:W-:Y:S01]  /*8200*/  BAR.SYNC.DEFER_BLOCKING 0x1, 0x80 ;  /* 0x0042000000007b1d */ /* 0x000fe20000010000 */
[----:B------:R-:W-:Y:S01]  /*8210*/  UISETP.NE.AND UP0, UPT, UR41, -0x2, UPT ;  /* 0xfffffffe2900788c */ /* 0x000fe2000bf05270 */
[----:B------:R-:W-:Y:S08]  /*8220*/  IADD3 R45, PT, PT, R45, 0x1, RZ ;  /* 0x000000012d2d7810 */ /* 0x000ff00007ffe0ff */
[----:B------:R-:W-:Y:S05]  /*8230*/  BRA.U !UP0, `(.L_x_129) ;  /* 0x0000000108287547 */ /* 0x000fea000b800000 */
[----:B------:R-:W-:Y:S01]  /*8240*/  ISETP.NE.AND P0, PT, R109, RZ, PT ;  /* 0x000000ff6d00720c */ /* 0x000fe20003f05270 */
[----:B------:R-:W-:Y:S01]  /*8250*/  IMAD.U32 R2, RZ, RZ, UR40 ;  /* 0x00000028ff027e24 */ /* 0x000fe2000f8e00ff */
[----:B------:R-:W-:Y:S01]  /*8260*/  UIADD3 UR4, UPT, UPT, UR40, 0x1, URZ ;  /* 0x0000000128047890 */ /* 0x000fe2000fffe0ff */
[----:B-1----:R-:W-:Y:S03]  /*8270*/  IMAD.U32 R0, RZ, RZ, UR53 ;  /* 0x00000035ff007e24 */ /* 0x002fe6000f8e00ff */
[----:B------:R-:W-:Y:S04]  /*8280*/  UISETP.NE.AND UP0, UPT, UR4, 0x3, UPT ;  /* 0x000000030400788c */ /* 0x000fe8000bf05270 */
[----:B------:R-:W-:Y:S03]  /*8290*/  USEL UR40, UR4, URZ, UP0 ;  /* 0x000000ff04287287 */ /* 0x000fe60008000000 */
[----:B------:R-:W-:Y:S05]  /*82a0*/  @P0 LEA R2, R2, UR37, 0x3 ;  /* 0x0000002502020c11 */ /* 0x000fea000f8e18ff */
[----:B------:R-:W-:Y:S05]  /*82b0*/  @P0 VIADD R2, R2, 0x38 ;  /* 0x0000003802020836 */ /* 0x000fea0000000000 */
[----:B------:R-:W-:Y:S04]  /*82c0*/  @P0 PRMT R0, R0, 0x654, R2 ;  /* 0x0000065400000816 */ /* 0x000fe80000000002 */
[----:B------:R2:W-:Y:S03]  /*82d0*/  @P0 SYNCS.ARRIVE.TRANS64.RED.A1T0 RZ, [R0+URZ], RZ ;  /* 0x000000ff00ff09a7 */ /* 0x0005e600081004ff */
.L_x_129:
[----:B------:R-:W-:Y:S01]  /*82e0*/  ISETP.NE.AND P2, PT, R105, RZ, PT ;  /* 0x000000ff6900720c */ /* 0x000fe20003f45270 */
[----:B------:R-:W-:Y:S01]  /*82f0*/  UIADD3 UR41, UPT, UPT, UR41, 0x2, URZ ;  /* 0x0000000229297890 */ /* 0x000fe2000fffe0ff */
[----:B------:R-:W-:Y:S01]  /*8300*/  ISETP.NE.AND P0, PT, R108, 0x2, PT ;  /* 0x000000026c00780c */ /* 0x000fe20003f05270 */
[----:B------:R-:W-:Y:S01]  /*8310*/  IMAD.IADD R15, R43, 0x1, R90 ;  /* 0x000000012b0f7824 */ /* 0x000fe200078e025a */
[----:B------:R-:W-:Y:S01]  /*8320*/  ISETP.NE.AND P1, PT, R45, 0x4, PT ;  /* 0x000000042d00780c */ /* 0x000fe20003f25270 */
[----:B------:R-:W-:Y:S01]  /*8330*/  IMAD.IADD R14, R44, 0x1, R91 ;  /* 0x000000012c0e7824 */ /* 0x000fe200078e025b */
[----:B------:R-:W-:Y:S02]  /*8340*/  SEL R2, RZ, 0x1, P0 ;  /* 0x00000001ff027807 */ /* 0x000fe40000000000 */
[----:B-12---:R-:W-:Y:S02]  /*8350*/  SEL R0, RZ, 0x1, P1 ;  /* 0x00000001ff007807 */ /* 0x006fe40000800000 */
[----:B------:R-:W-:Y:S02]  /*8360*/  LOP3.LUT R100, R100, R2, RZ, 0x3c, !PT ;  /* 0x0000000264647212 */ /* 0x000fe400078e3cff */
[----:B------:R-:W-:Y:S02]  /*8370*/  LOP3.LUT R101, R101, R0, RZ, 0x3c, !PT ;  /* 0x0000000065657212 */ /* 0x000fe400078e3cff */
[----:B------:R-:W-:Y:S02]  /*8380*/  @P2 R2UR UR60, R99 ;  /* 0x00000000633c22ca */ /* 0x000fe400000e0000 */
[----:B------:R-:W-:Y:S02]  /*8390*/  SEL R108, R108, RZ, P0 ;  /* 0x000000ff6c6c7207 */ /* 0x000fe40000000000 */
[----:B------:R-:W-:Y:S01]  /*83a0*/  SEL R45, R45, RZ, P1 ;  /* 0x000000ff2d2d7207 */ /* 0x000fe20000800000 */
[----:B------:R-:W-:Y:S10]  /*83b0*/  @P2 BRA `(.L_x_130) ;  /* 0xffffffd800082947 */ /* 0x000ff4000383ffff */
[----:B------:R-:W-:-:S09]  /*83c0*/  UISETP.NE.AND UP0, UPT, UR52, URZ, UPT ;  /* 0x000000ff3400728c */ /* 0x000fd2000bf05270 */
[----:B------:R-:W-:Y:S05]  /*83d0*/  BRA.U !UP0, `(.L_x_131) ;  /* 0x0000000108487547 */ /* 0x000fea000b800000 */
[----:B------:R-:W1:Y:S02]  /*83e0*/  LDCU.64 UR4, c[0x0][0x890] ;  /* 0x00011200ff0477ac */ /* 0x000e640008000a00 */
[----:B-1----:R-:W-:-:S04]  /*83f0*/  UISETP.NE.U32.AND UP0, UPT, UR4, URZ, UPT ;  /* 0x000000ff0400728c */ /* 0x002fc8000bf05070 */
[----:B------:R-:W-:-:S09]  /*8400*/  UISETP.NE.AND.EX UP0, UPT, UR5, URZ, UPT, UP0 ;  /* 0x000000ff0500728c */ /* 0x000fd2000bf05300 */
[----:B------:R-:W-:Y:S05]  /*8410*/  BRA.U UP0, `(.L_x_132) ;  /* 0x00000001000c7547 */ /* 0x000fea000b800000 */
[----:B------:R-:W-:-:S13]  /*8420*/  FSETP.NEU.AND P0, PT, R49, RZ, PT ;  /* 0x000000ff3100720b */ /* 0x000fda0003f0d000 */
[----:B------:R-:W-:Y:S05]  /*8430*/  @!P0 EXIT ;  /* 0x000000000000894d */ /* 0x000fea0003800000 */
[----:B------:R-:W-:Y:S05]  /*8440*/  BRA `(.L_x_131) ;  /* 0x00000000002c7947 */ /* 0x000fea0003800000 */
.L_x_132:
[----:B------:R-:W-:Y:S01]  /*8450*/  ISETP.NE.AND P0, PT, R107, RZ, PT ;  /* 0x000000ff6b00720c */ /* 0x000fe20003f05270 */
[----:B------:R-:W-:-:S12]  /*8460*/  BSSY.RECONVERGENT B0, `(.L_x_131) ;  /* 0x0000009000007945 */ /* 0x000fd80003800200 */
[----:B------:R-:W-:Y:S05]  /*8470*/  @P0 BRA `(.L_x_133) ;  /* 0x0000000000140947 */ /* 0x000fea0003800000 */
[----:B------:R-:W1:Y:S02]  /*8480*/  LDCU.64 UR4, c[0x0][0x888] ;  /* 0x00011100ff0477ac */ /* 0x000e640008000a00 */
[----:B-1----:R-:W-:-:S04]  /*8490*/  ISETP.NE.U32.AND P0, PT, RZ, UR4, PT ;  /* 0x00000004ff007c0c */ /* 0x002fc8000bf05070 */
[----:B------:R-:W-:-:S13]  /*84a0*/  ISETP.NE.AND.EX P0, PT, RZ, UR5, PT, P0 ;  /* 0x00000005ff007c0c */ /* 0x000fda000bf05300 */
[----:B------:R-:W-:Y:S05]  /*84b0*/  @!P0 EXIT ;  /* 0x000000000000894d */ /* 0x000fea0003800000 */
[----:B------:R-:W-:Y:S05]  /*84c0*/  BRA `(.L_x_134) ;  /* 0x0000000000087947 */ /* 0x000fea0003800000 */
.L_x_133:
[----:B------:R-:W-:-:S13]  /*84d0*/  FSETP.NEU.AND P0, PT, R49, RZ, PT ;  /* 0x000000ff3100720b */ /* 0x000fda0003f0d000 */
[----:B------:R-:W-:Y:S05]  /*84e0*/  @!P0 EXIT ;  /* 0x000000000000894d */ /* 0x000fea0003800000 */
.L_x_134:
[----:B------:R-:W-:Y:S05]  /*84f0*/  BSYNC.RECONVERGENT B0 ;  /* 0x0000000000007941 */ /* 0x000fea0003800200 */
.L_x_131:
[----:B------:R-:W-:Y:S01]  /*8500*/  ULEA UR4, UR40, UR37, 0x3 ;  /* 0x0000002528047291 */ /* 0x000fe2000f8e18ff */
[----:B------:R-:W-:-:S04]  /*8510*/  DEPBAR.LE SB0, 0x0 ;  /* 0x000080000000791a */ /* 0x000fc80000000000 */
[----:B------:R-:W-:-:S04]  /*8520*/  UIADD3 UR4, UPT, UPT, UR4, 0x38, URZ ;  /* 0x0000003804047890 */ /* 0x000fc8000fffe0ff */
[----:B------:R-:W-:-:S09]  /*8530*/  UPRMT UR4, UR53, 0x654, UR4 ;  /* 0x0000065435047896 */ /* 0x000fd20008000004 */
[----:B------:R-:W-:Y:S01]  /*8540*/  SYNCS.ARRIVE.TRANS64.RED.A1T0 RZ, [UR4], RZ ;  /* 0x000000ffffff79a7 */ /* 0x000fe20008100404 */
[----:B------:R-:W-:Y:S05]  /*8550*/  EXIT ;  /* 0x000000000000794d */ /* 0x000fea0003800000 */
.L_x_24:
[----:B--2---:R2:W4:Y:S02]  /*8560*/  SYNCS.PHASECHK.TRANS64.TRYWAIT P0, [R2+URZ+0xd0], R3 ;  /* 0x0000d003020075a7 */ /* 0x00452400080011ff */
[----:B----4-:R-:W-:Y:S05]  /*8570*/  @!P0 NANOSLEEP.SYNCS 0x989680 ;  /* 0x009896800000895d */ /* 0x010fea0003900000 */
[----:B------:R-:W4:Y:S02]  /*8580*/  @!P0 SYNCS.PHASECHK.TRANS64 P0, [R2+URZ+0xd0], R3 ;  /* 0x0000d003020085a7 */ /* 0x000f2400080010ff */
[----:B----4-:R-:W-:Y:S05]  /*8590*/  @!P0 BRA `(.L_x_24) ;  /* 0xfffffffc00f08947 */ /* 0x010fea000383ffff */
[----:B------:R-:W-:Y:S05]  /*85a0*/  BRA `(.L_x_135) ;  /* 0xffffff90008c7947 */ /* 0x000fea000383ffff */
.L_x_27:
[----:B------:R-:W-:-:S07]  /*85b0*/  MOV R2, UR7 ;  /* 0x0000000700027c02 */ /* 0x000fce0008000f00 */
.L_x_136:
[----:B-1----:R1:W2:Y:S02]  /*85c0*/  SYNCS.PHASECHK.TRANS64.TRYWAIT P0, [R2+URZ+0x10], R4 ;  /* 0x00001004020075a7 */ /* 0x0022a400080011ff */
[----:B--2---:R-:W-:Y:S05]  /*85d0*/  @!P0 NANOSLEEP.SYNCS 0x989680 ;  /* 0x009896800000895d */ /* 0x004fea0003900000 */
[----:B------:R-:W2:Y:S02]  /*85e0*/  @!P0 SYNCS.PHASECHK.TRANS64 P0, [R2+URZ+0x10], R4 ;  /* 0x00001004020085a7 */ /* 0x000ea400080010ff */
[----:B--2---:R-:W-:Y:S05]  /*85f0*/  @!P0 BRA `(.L_x_136) ;  /* 0xfffffffc00f08947 */ /* 0x004fea000383ffff */
[----:B------:R-:W-:Y:S05]  /*8600*/  BRA `(.L_x_26) ;  /* 0xffffff9000f47947 */ /* 0x000fea000383ffff */
.L_x_36:
[----:B------:R-:W-:-:S07]  /*8610*/  MOV R2, UR7 ;  /* 0x0000000700027c02 */ /* 0x000fce0008000f00 */
.L_x_137:
[----:B-1----:R1:W2:Y:S02]  /*8620*/  SYNCS.PHASECHK.TRANS64.TRYWAIT P0, [R2+URZ+0x10], R4 ;  /* 0x00001004020075a7 */ /* 0x0022a400080011ff */
[----:B--2---:R-:W-:Y:S05]  /*8630*/  @!P0 NANOSLEEP.SYNCS 0x989680 ;  /* 0x009896800000895d */ /* 0x004fea0003900000 */
[----:B------:R-:W2:Y:S02]  /*8640*/  @!P0 SYNCS.PHASECHK.TRANS64 P0, [R2+URZ+0x10], R4 ;  /* 0x00001004020085a7 */ /* 0x000ea400080010ff */
[----:B--2---:R-:W-:Y:S05]  /*8650*/  @!P0 BRA `(.L_x_137) ;  /* 0xfffffffc00f08947 */ /* 0x004fea000383ffff */
[----:B------:R-:W-:Y:S05]  /*8660*/  BRA `(.L_x_35) ;  /* 0xffffff9800487947 */ /* 0x000fea000383ffff */
.L_x_43:
[----:B-1----:R1:W2:Y:S02]  /*8670*/  SYNCS.PHASECHK.TRANS64.TRYWAIT P0, [R2+URZ+0x60], R3 ;  /* 0x00006003020075a7 */ /* 0x0022a400080011ff */
[----:B--2---:R-:W-:Y:S05]  /*8680*/  @!P0 NANOSLEEP.SYNCS 0x989680 ;  /* 0x009896800000895d */ /* 0x004fea0003900000 */
[----:B------:R-:W2:Y:S02]  /*8690*/  @!P0 SYNCS.PHASECHK.TRANS64 P0, [R2+URZ+0x60], R3 ;  /* 0x00006003020085a7 */ /* 0x000ea400080010ff */
[----:B--2---:R-:W-:Y:S05]  /*86a0*/  @!P0 BRA `(.L_x_43) ;  /* 0xfffffffc00f08947 */ /* 0x004fea000383ffff */
[----:B------:R-:W-:Y:S05]  /*86b0*/  BRA `(.L_x_138) ;  /* 0xffffff9c007c7947 */ /* 0x000fea000383ffff */
.L_x_47:
[----:B---3--:R-:W-:-:S07]  /*86c0*/  MOV R0, UR4 ;  /* 0x0000000400007c02 */ /* 0x008fce0008000f00 */
.L_x_139:
[----:B-1----:R1:W2:Y:S02]  /*86d0*/  SYNCS.PHASECHK.TRANS64.TRYWAIT P0, [R0+URZ], R2 ;  /* 0x00000002000075a7 */ /* 0x0022a400080011ff */
[----:B--2---:R-:W-:Y:S05]  /*86e0*/  @!P0 NANOSLEEP.SYNCS 0x989680 ;  /* 0x009896800000895d */ /* 0x004fea0003900000 */
[----:B------:R-:W2:Y:S02]  /*86f0*/  @!P0 SYNCS.PHASECHK.TRANS64 P0, [R0+URZ], R2 ;  /* 0x00000002000085a7 */ /* 0x000ea400080010ff */
[----:B--2---:R-:W-:Y:S05]  /*8700*/  @!P0 BRA `(.L_x_139) ;  /* 0xfffffffc00f08947 */ /* 0x004fea000383ffff */
[----:B------:R-:W-:Y:S05]  /*8710*/  BRA `(.L_x_140) ;  /* 0xffffffa000ec7947 */ /* 0x000fea000383ffff */
.L_x_50:
[----:B-1----:R1:W2:Y:S02]  /*8720*/  SYNCS.PHASECHK.TRANS64.TRYWAIT P0, [R0+URZ+0xc0], R4 ;  /* 0x0000c004000075a7 */ /* 0x0022a400080011ff */
[----:B--2---:R-:W-:Y:S05]  /*8730*/  @!P0 NANOSLEEP.SYNCS 0x989680 ;  /* 0x009896800000895d */ /* 0x004fea0003900000 */
[----:B------:R-:W2:Y:S02]  /*8740*/  @!P0 SYNCS.PHASECHK.TRANS64 P0, [R0+URZ+0xc0], R4 ;  /* 0x0000c004000085a7 */ /* 0x000ea400080010ff */
[----:B--2---:R-:W-:Y:S05]  /*8750*/  @!P0 BRA `(.L_x_50) ;  /* 0xfffffffc00f08947 */ /* 0x004fea000383ffff */
[----:B------:R-:W-:Y:S05]  /*8760*/  BRA `(.L_x_141) ;  /* 0xffffffa4004c7947 */ /* 0x000fea000383ffff */
.L_x_51:
[----:B------:R-:W-:-:S07]  /*8770*/  MOV R0, UR4 ;  /* 0x0000000400007c02 */ /* 0x000fce0008000f00 */
.L_x_142:
[----:B-1----:R1:W2:Y:S02]  /*8780*/  SYNCS.PHASECHK.TRANS64.TRYWAIT P0, [R0+URZ+0x70], R5 ;  /* 0x00007005000075a7 */ /* 0x0022a400080011ff */
[----:B--2---:R-:W-:Y:S05]  /*8790*/  @!P0 NANOSLEEP.SYNCS 0x989680 ;  /* 0x009896800000895d */ /* 0x004fea0003900000 */
[----:B------:R-:W2:Y:S02]  /*87a0*/  @!P0 SYNCS.PHASECHK.TRANS64 P0, [R0+URZ+0x70], R5 ;  /* 0x00007005000085a7 */ /* 0x000ea400080010ff */
[----:B--2---:R-:W-:Y:S05]  /*87b0*/  @!P0 BRA `(.L_x_142) ;  /* 0xfffffffc00f08947 */ /* 0x004fea000383ffff */
[----:B------:R-:W-:Y:S05]  /*87c0*/  BRA `(.L_x_143) ;  /* 0xffffffa4005c7947 */ /* 0x000fea000383ffff */
.L_x_52:
[----:B-1----:R1:W2:Y:S02]  /*87d0*/  SYNCS.PHASECHK.TRANS64.TRYWAIT P1, [R0+URZ+0x60], R4 ;  /* 0x00006004000075a7 */ /* 0x0022a400080211ff */
[----:B--2---:R-:W-:Y:S05]  /*87e0*/  @!P1 NANOSLEEP.SYNCS 0x989680 ;  /* 0x009896800000995d */ /* 0x004fea0003900000 */
[----:B------:R-:W2:Y:S02]  /*87f0*/  @!P1 SYNCS.PHASECHK.TRANS64 P1, [R0+URZ+0x60], R4 ;  /* 0x00006004000095a7 */ /* 0x000ea400080210ff */
[----:B--2---:R-:W-:Y:S05]  /*8800*/  @!P1 BRA `(.L_x_52) ;  /* 0xfffffffc00f09947 */ /* 0x004fea000383ffff */
[----:B------:R-:W-:Y:S05]  /*8810*/  BRA `(.L_x_144) ;  /* 0xffffffa4008c7947 */ /* 0x000fea000383ffff */
.L_x_55:
[----:B------:R-:W-:-:S07]  /*8820*/  MOV R0, UR4 ;  /* 0x0000000400007c02 */ /* 0x000fce0008000f00 */
.L_x_145:
[----:B-1----:R1:W2:Y:S02]  /*8830*/  SYNCS.PHASECHK.TRANS64.TRYWAIT P0, [R0+URZ+0x70], R2 ;  /* 0x00007002000075a7 */ /* 0x0022a400080011ff */
[----:B--2---:R-:W-:Y:S05]  /*8840*/  @!P0 NANOSLEEP.SYNCS 0x989680 ;  /* 0x009896800000895d */ /* 0x004fea0003900000 */
[----:B------:R-:W2:Y:S02]  /*8850*/  @!P0 SYNCS.PHASECHK.TRANS64 P0, [R0+URZ+0x70], R2 ;  /* 0x00007002000085a7 */ /* 0x000ea400080010ff */
[----:B--2---:R-:W-:Y:S05]  /*8860*/  @!P0 BRA `(.L_x_145) ;  /* 0xfffffffc00f08947 */ /* 0x004fea000383ffff */
[----:B------:R-:W-:Y:S05]  /*8870*/  BRA `(.L_x_54) ;  /* 0xffffffa400e07947 */ /* 0x000fea000383ffff */
.L_x_64:
[----:B-1----:R-:W-:-:S04]  /*8880*/  MOV R4, UR5 ;  /* 0x0000000500047c02 */ /* 0x002fc80008000f00 */
[----:B------:R1:W2:Y:S03]  /*8890*/  SYNCS.PHASECHK.TRANS64.TRYWAIT P0, [R4+URZ+0x8], R5 ;  /* 0x00000805040075a7 */ /* 0x0002a600080011ff */
[----:B--2---:R-:W-:Y:S05]  /*88a0*/  @!P0 NANOSLEEP.SYNCS 0x989680 ;  /* 0x009896800000895d */ /* 0x004fea0003900000 */
[----:B------:R-:W2:Y:S02]  /*88b0*/  @!P0 SYNCS.PHASECHK.TRANS64 P0, [R4+URZ+0x8], R5 ;  /* 0x00000805040085a7 */ /* 0x000ea400080010ff */
[----:B--2---:R-:W-:Y:S05]  /*88c0*/  @!P0 BRA `(.L_x_64) ;  /* 0xfffffffc00ec8947 */ /* 0x004fea000383ffff */
[----:B------:R-:W-:Y:S05]  /*88d0*/  BRA `(.L_x_63) ;  /* 0xffffffa8009c7947 */ /* 0x000fea000383ffff */
.L_x_66:
[----:B------:R-:W-:Y:S01]  /*88e0*/  BSSY B0, `(.L_x_146) ;  /* 0x0000006000007945 */ /* 0x000fe20003800000 */
[----:B------:R-:W-:-:S07]  /*88f0*/  MOV R15, 0xffffffff ;  /* 0xffffffff000f7802 */ /* 0x000fce0000000f00 */
[----:B-1---5:R-:W-:Y:S05]  /*8900*/  WARPSYNC.COLLECTIVE R15, `(.L_x_147) ;  /* 0x000000000f0c7348 */ /* 0x022fea0003c00000 */
[----:B------:R-:W-:Y:S02]  /*8910*/  ELECT P6, UR79, PT ;  /* 0x00000000004f782f */ /* 0x000fe400038c0000 */
[----:B------:R-:W-:Y:S01]  /*8920*/  MOV R14, UR79 ;  /* 0x0000004f000e7c02 */ /* 0x000fe20008000f00 */
[----:B-1---5:R-:W-:Y:S10]  /*8930*/  ENDCOLLECTIVE ;  /* 0x000000000000791b */ /* 0x022ff40003800000 */
.L_x_147:
[----:B------:R-:W-:Y:S05]  /*8940*/  BSYNC B0 ;  /* 0x0000000000007941 */ /* 0x000fea0003800000 */
.L_x_146:
[----:B------:R-:W-:Y:S05]  /*8950*/  BRA `(.L_x_148) ;  /* 0xffffffa800d07947 */ /* 0x000fea000383ffff */
.L_x_68:
[----:B-1----:R-:W-:-:S04]  /*8960*/  MOV R2, UR5 ;  /* 0x0000000500027c02 */ /* 0x002fc80008000f00 */
[----:B------:R1:W2:Y:S03]  /*8970*/  SYNCS.PHASECHK.TRANS64.TRYWAIT P0, [R2+URZ+0x8], R3 ;  /* 0x00000803020075a7 */ /* 0x0002a600080011ff */
[----:B--2---:R-:W-:Y:S05]  /*8980*/  @!P0 NANOSLEEP.SYNCS 0x989680 ;  /* 0x009896800000895d */ /* 0x004fea0003900000 */
[----:B------:R-:W2:Y:S02]  /*8990*/  @!P0 SYNCS.PHASECHK.TRANS64 P0, [R2+URZ+0x8], R3 ;  /* 0x00000803020085a7 */ /* 0x000ea400080010ff */
[----:B--2---:R-:W-:Y:S05]  /*89a0*/  @!P0 BRA `(.L_x_68) ;  /* 0xfffffffc00ec8947 */ /* 0x004fea000383ffff */
[----:B------:R-:W-:Y:S05]  /*89b0*/  BRA `(.L_x_67) ;  /* 0xffffffa800d47947 */ /* 0x000fea000383ffff */
.L_x_69:
[----:B-1----:R1:W2:Y:S02]  /*89c0*/  SYNCS.PHASECHK.TRANS64.TRYWAIT P0, [R0+URZ+0x60], R4 ;  /* 0x00006004000075a7 */ /* 0x0022a400080011ff */
[----:B--2---:R-:W-:Y:S05]  /*89d0*/  @!P0 NANOSLEEP.SYNCS 0x989680 ;  /* 0x009896800000895d */ /* 0x004fea0003900000 */
[----:B------:R-:W2:Y:S02]  /*89e0*/  @!P0 SYNCS.PHASECHK.TRANS64 P0, [R0+URZ+0x60], R4 ;  /* 0x00006004000085a7 */ /* 0x000ea400080010ff */
[----:B--2---:R-:W-:Y:S05]  /*89f0*/  @!P0 BRA `(.L_x_69) ;  /* 0xfffffffc00f08947 */ /* 0x004fea000383ffff */
[----:B------:R-:W-:Y:S05]  /*8a00*/  BRA `(.L_x_149) ;  /* 0xffffffac00e47947 */ /* 0x000fea000383ffff */
.L_x_71:
[----:B------:R-:W-:-:S13]  /*8a10*/  R2UR UR4, R4 ;  /* 0x00000000040472ca */ /* 0x000fda00000e0000 */
[----:B------:R-:W-:-:S07]  /*8a20*/  MOV R0, UR4 ;  /* 0x0000000400007c02 */ /* 0x000fce0008000f00 */
.L_x_150:
[----:B-1----:R1:W2:Y:S02]  /*8a30*/  SYNCS.PHASECHK.TRANS64.TRYWAIT P0, [R0+URZ+0xa0], R5 ;  /* 0x0000a005000075a7 */ /* 0x0022a400080011ff */
[----:B--2---:R-:W-:Y:S05]  /*8a40*/  @!P0 NANOSLEEP.SYNCS 0x989680 ;  /* 0x009896800000895d */ /* 0x004fea0003900000 */
[----:B------:R-:W2:Y:S02]  /*8a50*/  @!P0 SYNCS.PHASECHK.TRANS64 P0, [R0+URZ+0xa0], R5 ;  /* 0x0000a005000085a7 */ /* 0x000ea400080010ff */
[----:B--2---:R-:W-:Y:S05]  /*8a60*/  @!P0 BRA `(.L_x_150) ;  /* 0xfffffffc00f08947 */ /* 0x004fea000383ffff */
[----:B------:R-:W-:Y:S05]  /*8a70*/  BRA `(.L_x_151) ;  /* 0xffffffb000387947 */ /* 0x000fea000383ffff */
.L_x_74:
[----:B------:R-:W-:Y:S07]  /*8a80*/  MOV R0, UR5 ;  /* 0x0000000500007c02 */ /* 0x000fee0008000f00 */
.L_x_152:
[----:B-1----:R1:W2:Y:S02]  /*8a90*/  SYNCS.PHASECHK.TRANS64.TRYWAIT P0, [R0+URZ], R5 ;  /* 0x00000005000075a7 */ /* 0x0022a400080011ff */
[----:B--2---:R-:W-:Y:S05]  /*8aa0*/  @!P0 NANOSLEEP.SYNCS 0x989680 ;  /* 0x009896800000895d */ /* 0x004fea0003900000 */
[----:B------:R-:W2:Y:S02]  /*8ab0*/  @!P0 SYNCS.PHASECHK.TRANS64 P0, [R0+URZ], R5 ;  /* 0x00000005000085a7 */ /* 0x000ea400080010ff */
[----:B--2---:R-:W-:Y:S05]  /*8ac0*/  @!P0 BRA `(.L_x_152) ;  /* 0xfffffffc00f08947 */ /* 0x004fea000383ffff */
[----:B------:R-:W-:Y:S05]  /*8ad0*/  BRA `(.L_x_73) ;  /* 0xffffffb000507947 */ /* 0x000fea000383ffff */
.L_x_78:
[----:B-1----:R-:W-:-:S07]  /*8ae0*/  MOV R0, UR4 ;  /* 0x0000000400007c02 */ /* 0x002fce0008000f00 */
.L_x_153:
[----:B-1----:R1:W2:Y:S02]  /*8af0*/  SYNCS.PHASECHK.TRANS64.TRYWAIT P0, [R0+URZ], R3 ;  /* 0x00000003000075a7 */ /* 0x0022a400080011ff */
[----:B--2---:R-:W-:Y:S05]  /*8b00*/  @!P0 NANOSLEEP.SYNCS 0x989680 ;  /* 0x009896800000895d */ /* 0x004fea0003900000 */
[----:B------:R-:W2:Y:S02]  /*8b10*/  @!P0 SYNCS.PHASECHK.TRANS64 P0, [R0+URZ], R3 ;  /* 0x00000003000085a7 */ /* 0x000ea400080010ff */
[----:B--2---:R-:W-:Y:S05]  /*8b20*/  @!P0 BRA `(.L_x_153) ;  /* 0xfffffffc00f08947 */ /* 0x004fea000383ffff */
[----:B------:R-:W-:Y:S05]  /*8b30*/  BRA `(.L_x_154) ;  /* 0xffffffb800687947 */ /* 0x000fea000383ffff */
.L_x_79:
[----:B------:R-:W-:-:S07]  /*8b40*/  MOV R0, UR5 ;  /* 0x0000000500007c02 */ /* 0x000fce0008000f00 */
.L_x_155:
[----:B-1----:R1:W2:Y:S02]  /*8b50*/  SYNCS.PHASECHK.TRANS64.TRYWAIT P0, [R0+URZ], R3 ;  /* 0x00000003000075a7 */ /* 0x0022a400080011ff */
[----:B--2---:R-:W-:Y:S05]  /*8b60*/  @!P0 NANOSLEEP.SYNCS 0x989680 ;  /* 0x009896800000895d */ /* 0x004fea0003900000 */
[----:B------:R-:W2:Y:S02]  /*8b70*/  @!P0 SYNCS.PHASECHK.TRANS64 P0, [R0+URZ], R3 ;  /* 0x00000003000085a7 */ /* 0x000ea400080010ff */
[----:B--2---:R-:W-:Y:S05]  /*8b80*/  @!P0 BRA `(.L_x_155) ;  /* 0xfffffffc00f08947 */ /* 0x004fea000383ffff */
[----:B------:R-:W-:Y:S05]  /*8b90*/  BRA `(.L_x_156) ;  /* 0xffffffb800787947 */ /* 0x000fea000383ffff */
.L_x_80:
[----:B------:R-:W-:-:S07]  /*8ba0*/  MOV R0, UR5 ;  /* 0x0000000500007c02 */ /* 0x000fce0008000f00 */
.L_x_157:
[----:B-1----:R1:W2:Y:S02]  /*8bb0*/  SYNCS.PHASECHK.TRANS64.TRYWAIT P0, [R0+URZ], R3 ;  /* 0x00000003000075a7 */ /* 0x0022a400080011ff */
[----:B--2---:R-:W-:Y:S05]  /*8bc0*/  @!P0 NANOSLEEP.SYNCS 0x989680 ;  /* 0x009896800000895d */ /* 0x004fea0003900000 */
[----:B------:R-:W2:Y:S02]  /*8bd0*/  @!P0 SYNCS.PHASECHK.TRANS64 P0, [R0+URZ], R3 ;  /* 0x00000003000085a7 */ /* 0x000ea400080010ff */
[----:B--2---:R-:W-:Y:S05]  /*8be0*/  @!P0 BRA `(.L_x_157) ;  /* 0xfffffffc00f08947 */ /* 0x004fea000383ffff */
[----:B------:R-:W-:Y:S05]  /*8bf0*/  BRA `(.L_x_158) ;  /* 0xffffffb800847947 */ /* 0x000fea000383ffff */
.L_x_83:
[----:B------:R-:W-:-:S07]  /*8c00*/  MOV R0, UR62 ;  /* 0x0000003e00007c02 */ /* 0x000fce0008000f00 */
.L_x_159:
[----:B-1----:R1:W2:Y:S02]  /*8c10*/  SYNCS.PHASECHK.TRANS64.TRYWAIT P1, [R0+URZ+0xe0], R2 ;  /* 0x0000e002000075a7 */ /* 0x0022a400080211ff */
[----:B--2---:R-:W-:Y:S05]  /*8c20*/  @!P1 NANOSLEEP.SYNCS 0x989680 ;  /* 0x009896800000995d */ /* 0x004fea0003900000 */
[----:B------:R-:W2:Y:S02]  /*8c30*/  @!P1 SYNCS.PHASECHK.TRANS64 P1, [R0+URZ+0xe0], R2 ;  /* 0x0000e002000095a7 */ /* 0x000ea400080210ff */
[----:B--2---:R-:W-:Y:S05]  /*8c40*/  @!P1 BRA `(.L_x_159) ;  /* 0xfffffffc00f09947 */ /* 0x004fea000383ffff */
[----:B------:R-:W-:Y:S05]  /*8c50*/  BRA `(.L_x_160) ;  /* 0xffffffb800d47947 */ /* 0x000fea000383ffff */
.L_x_88:
[----:B--2---:R2:W4:Y:S02]  /*8c60*/  SYNCS.PHASECHK.TRANS64.TRYWAIT P0, [R0+URZ+0x60], R2 ;  /* 0x00006002000075a7 */ /* 0x00452400080011ff */
[----:B----4-:R-:W-:Y:S05]  /*8c70*/  @!P0 NANOSLEEP.SYNCS 0x989680 ;  /* 0x009896800000895d */ /* 0x010fea0003900000 */
[----:B------:R-:W4:Y:S02]  /*8c80*/  @!P0 SYNCS.PHASECHK.TRANS64 P0, [R0+URZ+0x60], R2 ;  /* 0x00006002000085a7 */ /* 0x000f2400080010ff */
[----:B----4-:R-:W-:Y:S05]  /*8c90*/  @!P0 BRA `(.L_x_88) ;  /* 0xfffffffc00f08947 */ /* 0x010fea000383ffff */
[----:B------:R-:W-:Y:S05]  /*8ca0*/  BRA `(.L_x_161) ;  /* 0xffffffbc00e07947 */ /* 0x000fea000383ffff */
.L_x_91:
[----:B------:R-:W-:Y:S07]  /*8cb0*/  MOV R0, UR13 ;  /* 0x0000000d00007c02 */ /* 0x000fee0008000f00 */
.L_x_162:
[----:B--2---:R2:W4:Y:S02]  /*8cc0*/  SYNCS.PHASECHK.TRANS64.TRYWAIT P0, [R0+URZ+0x58], R2 ;  /* 0x00005802000075a7 */ /* 0x00452400080011ff */
[----:B----4-:R-:W-:Y:S05]  /*8cd0*/  @!P0 NANOSLEEP.SYNCS 0x989680 ;  /* 0x009896800000895d */ /* 0x010fea0003900000 */
[----:B------:R-:W4:Y:S02]  /*8ce0*/  @!P0 SYNCS.PHASECHK.TRANS64 P0, [R0+URZ+0x58], R2 ;  /* 0x00005802000085a7 */ /* 0x000f2400080010ff */
[----:B----4-:R-:W-:Y:S05]  /*8cf0*/  @!P0 BRA `(.L_x_162) ;  /* 0xfffffffc00f08947 */ /* 0x010fea000383ffff */
[----:B------:R-:W-:Y:S05]  /*8d00*/  BRA `(.L_x_90) ;  /* 0xffffffc000c07947 */ /* 0x000fea000383ffff */
.L_x_94:
[----:B------:R-:W-:Y:S07]  /*8d10*/  MOV R0, UR4 ;  /* 0x0000000400007c02 */ /* 0x000fee0008000f00 */
.L_x_163:
[----:B-1----:R1:W2:Y:S02]  /*8d20*/  SYNCS.PHASECHK.TRANS64.TRYWAIT P0, [R0+URZ+0x38], R9 ;  /* 0x00003809000075a7 */ /* 0x0022a400080011ff */
[----:B--2---:R-:W-:Y:S05]  /*8d30*/  @!P0 NANOSLEEP.SYNCS 0x989680 ;  /* 0x009896800000895d */ /* 0x004fea0003900000 */
[----:B------:R-:W2:Y:S02]  /*8d40*/  @!P0 SYNCS.PHASECHK.TRANS64 P0, [R0+URZ+0x38], R9 ;  /* 0x00003809000085a7 */ /* 0x000ea400080010ff */
[----:B--2---:R-:W-:Y:S05]  /*8d50*/  @!P0 BRA `(.L_x_163) ;  /* 0xfffffffc00f08947 */ /* 0x004fea000383ffff */
[----:B------:R-:W-:Y:S05]  /*8d60*/  BRA `(.L_x_164) ;  /* 0xffffffc400387947 */ /* 0x000fea000383ffff */
.L_x_95:
[----:B------:R-:W-:Y:S07]  /*8d70*/  MOV R0, UR6 ;  /* 0x0000000600007c02 */ /* 0x000fee0008000f00 */
.L_x_165:
[----:B-1----:R1:W2:Y:S02]  /*8d80*/  SYNCS.PHASECHK.TRANS64.TRYWAIT P0, [R0+URZ+0x38], R14 ;  /* 0x0000380e000075a7 */ /* 0x0022a400080011ff */
[----:B--2---:R-:W-:Y:S05]  /*8d90*/  @!P0 NANOSLEEP.SYNCS 0x989680 ;  /* 0x009896800000895d */ /* 0x004fea0003900000 */
[----:B------:R-:W2:Y:S02]  /*8da0*/  @!P0 SYNCS.PHASECHK.TRANS64 P0, [R0+URZ+0x38], R14 ;  /* 0x0000380e000085a7 */ /* 0x000ea400080010ff */
[----:B--2---:R-:W-:Y:S05]  /*8db0*/  @!P0 BRA `(.L_x_165) ;  /* 0xfffffffc00f08947 */ /* 0x004fea000383ffff */
[----:B------:R-:W-:Y:S05]  /*8dc0*/  BRA `(.L_x_166) ;  /* 0xffffffc400d87947 */ /* 0x000fea000383ffff */
.L_x_97:
[----:B------:R-:W-:-:S07]  /*8dd0*/  MOV R0, UR4 ;  /* 0x0000000400007c02 */ /* 0x000fce0008000f00 */
.L_x_167:
[----:B-1----:R1:W4:Y:S02]  /*8de0*/  SYNCS.PHASECHK.TRANS64.TRYWAIT P0, [R0+URZ], R2 ;  /* 0x00000002000075a7 */ /* 0x00232400080011ff */
[----:B----4-:R-:W-:Y:S05]  /*8df0*/  @!P0 NANOSLEEP.SYNCS 0x989680 ;  /* 0x009896800000895d */ /* 0x010fea0003900000 */
[----:B------:R-:W4:Y:S02]  /*8e00*/  @!P0 SYNCS.PHASECHK.TRANS64 P0, [R0+URZ], R2 ;  /* 0x00000002000085a7 */ /* 0x000f2400080010ff */
[----:B----4-:R-:W-:Y:S05]  /*8e10*/  @!P0 BRA `(.L_x_167) ;  /* 0xfffffffc00f08947 */ /* 0x010fea000383ffff */
[----:B------:R-:W-:Y:S05]  /*8e20*/  BRA `(.L_x_168) ;  /* 0xffffffc800647947 */ /* 0x000fea000383ffff */
.L_x_98:
[----:B------:R-:W-:-:S07]  /*8e30*/  MOV R0, UR5 ;  /* 0x0000000500007c02 */ /* 0x000fce0008000f00 */
.L_x_169:
[----:B-1----:R1:W4:Y:S02]  /*8e40*/  SYNCS.PHASECHK.TRANS64.TRYWAIT P0, [R0+URZ], R2 ;  /* 0x00000002000075a7 */ /* 0x00232400080011ff */
[----:B----4-:R-:W-:Y:S05]  /*8e50*/  @!P0 NANOSLEEP.SYNCS 0x989680 ;  /* 0x009896800000895d */ /* 0x010fea0003900000 */
[----:B------:R-:W4:Y:S02]  /*8e60*/  @!P0 SYNCS.PHASECHK.TRANS64 P0, [R0+URZ], R2 ;  /* 0x00000002000085a7 */ /* 0x000f2400080010ff */
[----:B----4-:R-:W-:Y:S05]  /*8e70*/  @!P0 BRA `(.L_x_169) ;  /* 0xfffffffc00f08947 */ /* 0x010fea000383ffff */
[----:B------:R-:W-:Y:S05]  /*8e80*/  BRA `(.L_x_170) ;  /* 0xffffffc800707947 */ /* 0x000fea000383ffff */
.L_x_100:
[----:B--2---:R2:W4:Y:S02]  /*8e90*/  SYNCS.PHASECHK.TRANS64.TRYWAIT P0, [R0+URZ+0x60], R2 ;  /* 0x00006002000075a7 */ /* 0x00452400080011ff */
[----:B----4-:R-:W-:Y:S05]  /*8ea0*/  @!P0 NANOSLEEP.SYNCS 0x989680 ;  /* 0x009896800000895d */ /* 0x010fea0003900000 */
[----:B------:R-:W4:Y:S02]  /*8eb0*/  @!P0 SYNCS.PHASECHK.TRANS64 P0, [R0+URZ+0x60], R2 ;  /* 0x00006002000085a7 */ /* 0x000f2400080010ff */
[----:B----4-:R-:W-:Y:S05]  /*8ec0*/  @!P0 BRA `(.L_x_100) ;  /* 0xfffffffc00f08947 */ /* 0x010fea000383ffff */
[----:B------:R-:W-:Y:S05]  /*8ed0*/  BRA `(.L_x_171) ;  /* 0xffffffcc00547947 */ /* 0x000fea000383ffff */
.L_x_110:
[----:B-1----:R1:W3:Y:S02]  /*8ee0*/  SYNCS.PHASECHK.TRANS64.TRYWAIT P1, [R0+URZ+0x20], R3 ;  /* 0x00002003000075a7 */ /* 0x0022e400080211ff */
[----:B---3--:R-:W-:Y:S05]  /*8ef0*/  @!P1 NANOSLEEP.SYNCS 0x989680 ;  /* 0x009896800000995d */ /* 0x008fea0003900000 */
[----:B------:R-:W3:Y:S02]  /*8f00*/  @!P1 SYNCS.PHASECHK.TRANS64 P1, [R0+URZ+0x20], R3 ;  /* 0x00002003000095a7 */ /* 0x000ee400080210ff */
[----:B---3--:R-:W-:Y:S05]  /*8f10*/  @!P1 BRA `(.L_x_110) ;  /* 0xfffffffc00f09947 */ /* 0x008fea000383ffff */
[----:B------:R-:W-:Y:S05]  /*8f20*/  BRA `(.L_x_109) ;  /* 0xffffffd800847947 */ /* 0x000fea000383ffff */
.L_x_112:
[----:B-1----:R1:W4:Y:S02]  /*8f30*/  SYNCS.PHASECHK.TRANS64.TRYWAIT P0, [R106+URZ+0x80], R2 ;  /* 0x000080026a0075a7 */ /* 0x00232400080011ff */
[----:B----4-:R-:W-:Y:S05]  /*8f40*/  @!P0 NANOSLEEP.SYNCS 0x989680 ;  /* 0x009896800000895d */ /* 0x010fea0003900000 */
[----:B------:R-:W4:Y:S02]  /*8f50*/  @!P0 SYNCS.PHASECHK.TRANS64 P0, [R106+URZ+0x80], R2 ;  /* 0x000080026a0085a7 */ /* 0x000f2400080010ff */
[----:B----4-:R-:W-:Y:S05]  /*8f60*/  @!P0 BRA `(.L_x_112) ;  /* 0xfffffffc00f08947 */ /* 0x010fea000383ffff */
[----:B------:R-:W-:Y:S05]  /*8f70*/  BRA `(.L_x_111) ;  /* 0xffffffd800bc7947 */ /* 0x000fea000383ffff */
.L_x_123:
[----:B--2---:R2:W4:Y:S02]  /*8f80*/  SYNCS.PHASECHK.TRANS64.TRYWAIT P0, [R2+URZ+0x20], R71 ;  /* 0x00002047020075a7 */ /* 0x00452400080011ff */
[----:B----4-:R-:W-:Y:S05]  /*8f90*/  @!P0 NANOSLEEP.SYNCS 0x989680 ;  /* 0x009896800000895d */ /* 0x010fea0003900000 */
[----:B------:R-:W4:Y:S02]  /*8fa0*/  @!P0 SYNCS.PHASECHK.TRANS64 P0, [R2+URZ+0x20], R71 ;  /* 0x00002047020085a7 */ /* 0x000f2400080010ff */
[----:B----4-:R-:W-:Y:S05]  /*8fb0*/  @!P0 BRA `(.L_x_123) ;  /* 0xfffffffc00f08947 */ /* 0x010fea000383ffff */
[----:B------:R-:W-:Y:S05]  /*8fc0*/  BRA `(.L_x_122) ;  /* 0xffffffe400a47947 */ /* 0x000fea000383ffff */
        .weak           $__internal_0_$__cuda_sm10x_tcgen05_guardrail_trap_col_being_dealloced_not_returned_by_alloc
        .type           $__internal_0_$__cuda_sm10x_tcgen05_guardrail_trap_col_being_dealloced_not_returned_by_alloc,@function
        .size           $__internal_0_$__cuda_sm10x_tcgen05_guardrail_trap_col_being_dealloced_not_returned_by_alloc,($__internal_1_$__cuda_sm10x_tcgen05_guardrail_trap_phase_invalid_during_alloc - $__internal_0_$__cuda_sm10x_tcgen05_guardrail_trap_col_being_dealloced_not_returned_by_alloc)
$__internal_0_$__cuda_sm10x_tcgen05_guardrail_trap_col_being_dealloced_not_returned_by_alloc:
[----:B------:R-:W-:Y:S05]  /*8fd0*/  BPT.TRAP 0x1 ;  /* 0x000000040000795c */ /* 0x000fea0000300000 */
[----:B------:R-:W-:-:S04]  /*8fe0*/  HFMA2 R3, -RZ, RZ, 0, 0 ;  /* 0x00000000ff037431 */ /* 0x000fc800000001ff */
[----:B------:R-:W-:Y:S05]  /*8ff0*/  RET.REL.NODEC R2 `(_ZN7cutlass13device_kernelINS_4gemm6kernel13GemmUniversalIN4cute5tupleIJiiiiEEENS1_10collective13CollectiveMmaINS1_35MainloopSm100TmaUmmaWarpSpecializedILi2ELi2ELi4ENS5_IJNS4_1CILi2EEENSA_ILi1EEESC_EEEEENS5_IJNSA_ILi256EEENSA_ILi64EEESF_EEENS_10bfloat16_tENS5_IJlSC_lEEESI_SJ_NS4_8TiledMMAINS4_8MMA_AtomIJNS4_26SM100_MMA_F16BF16_2x1SM_SSISI_SI_fLi256ELi64ELNS4_4UMMA5MajorE0ELSO_0ELNSN_7ScaleInE0ELSP_0EEEEEENS4_6LayoutINS5_IJSC_SC_SC_EEENS5_IJNSA_ILi0EEESU_SU_EEEEENS5_IJNS4_10UnderscoreESX_SX_EEEEENS4_18SM100_TMA_2SM_LOADENS4_14ComposedLayoutINS4_7SwizzleILi3ELi4ELi3EEENS4_18smem_ptr_flag_bitsILi16EEENSS_INS5_IJNSA_ILi8EEESG_EEENS5_IJSG_SC_EEEEEEEvNS4_8identityES10_S1A_vS1B_EENS_8epilogue10collective18CollectiveEpilogueINS1D_23Sm100TmaWarpSpecializedILi3ELi2ELi32ELb1ELb0EEEJNS5_IJNSA_ILi128EEESG_SF_EEENS5_IJNSS_IS1I_SC_EENSS_INSA_ILi32EEESC_EEEEESI_SJ_SI_SJ_NS1D_6fusion15FusionCallbacksIS1H_NS1O_17LinearCombinationISI_fSI_fLNS_15FloatRoundStyleE2EEES1J_S1N_JEEENS4_5SM1004TMEM4LOAD26SM100_TMEM_LOAD_32dp32b32xENS4_13SM90_TMA_LOADENS11_INS12_ILi2ELi4ELi3EEES15_NSS_INS5_IJS16_S1L_EEENS5_IJS1L_SC_EEEEEEENS4_39AutoVectorizingCopyWithAssumedAlignmentILi128EEENS4_14SM90_TMA_STOREES23_S25_S25_EEEvvEEEEvNT_6ParamsE) ;  /* 0xffffff7002007950 */ /* 0x000fea0003c3ffff */
        .weak           $__internal_1_$__cuda_sm10x_tcgen05_guardrail_trap_phase_invalid_during_alloc
        .type           $__internal_1_$__cuda_sm10x_tcgen05_guardrail_trap_phase_invalid_during_alloc,@function
        .size           $__internal_1_$__cuda_sm10x_tcgen05_guardrail_trap_phase_invalid_during_alloc,($__internal_2_$__cuda_sm10x_tcgen05_guardrail_trap_unallocated_columns_being_dealloced - $__internal_1_$__cuda_sm10x_tcgen05_guardrail_trap_phase_invalid_during_alloc)
$__internal_1_$__cuda_sm10x_tcgen05_guardrail_trap_phase_invalid_during_alloc:
[----:B------:R-:W-:Y:S05]  /*9000*/  BPT.TRAP 0x1 ;  /* 0x000000040000795c */ /* 0x000fea0000300000 */
[----:B------:R-:W-:-:S04]  /*9010*/  MOV R3, 0x0 ;  /* 0x0000000000037802 */ /* 0x000fc80000000f00 */
[----:B------:R-:W-:Y:S05]  /*9020*/  RET.REL.NODEC R2 `(_ZN7cutlass13device_kernelINS_4gemm6kernel13GemmUniversalIN4cute5tupleIJiiiiEEENS1_10collective13CollectiveMmaINS1_35MainloopSm100TmaUmmaWarpSpecializedILi2ELi2ELi4ENS5_IJNS4_1CILi2EEENSA_ILi1EEESC_EEEEENS5_IJNSA_ILi256EEENSA_ILi64EEESF_EEENS_10bfloat16_tENS5_IJlSC_lEEESI_SJ_NS4_8TiledMMAINS4_8MMA_AtomIJNS4_26SM100_MMA_F16BF16_2x1SM_SSISI_SI_fLi256ELi64ELNS4_4UMMA5MajorE0ELSO_0ELNSN_7ScaleInE0ELSP_0EEEEEENS4_6LayoutINS5_IJSC_SC_SC_EEENS5_IJNSA_ILi0EEESU_SU_EEEEENS5_IJNS4_10UnderscoreESX_SX_EEEEENS4_18SM100_TMA_2SM_LOADENS4_14ComposedLayoutINS4_7SwizzleILi3ELi4ELi3EEENS4_18smem_ptr_flag_bitsILi16EEENSS_INS5_IJNSA_ILi8EEESG_EEENS5_IJSG_SC_EEEEEEEvNS4_8identityES10_S1A_vS1B_EENS_8epilogue10collective18CollectiveEpilogueINS1D_23Sm100TmaWarpSpecializedILi3ELi2ELi32ELb1ELb0EEEJNS5_IJNSA_ILi128EEESG_SF_EEENS5_IJNSS_IS1I_SC_EENSS_INSA_ILi32EEESC_EEEEESI_SJ_SI_SJ_NS1D_6fusion15FusionCallbacksIS1H_NS1O_17LinearCombinationISI_fSI_fLNS_15FloatRoundStyleE2EEES1J_S1N_JEEENS4_5SM1004TMEM4LOAD26SM100_TMEM_LOAD_32dp32b32xENS4_13SM90_TMA_LOADENS11_INS12_ILi2ELi4ELi3EEES15_NSS_INS5_IJS16_S1L_EEENS5_IJS1L_SC_EEEEEEENS4_39AutoVectorizingCopyWithAssumedAlignmentILi128EEENS4_14SM90_TMA_STOREES23_S25_S25_EEEvvEEEEvNT_6ParamsE) ;  /* 0xffffff6c02f47950 */ /* 0x000fea0003c3ffff */
        .weak           $__internal_2_$__cuda_sm10x_tcgen05_guardrail_trap_unallocated_columns_being_dealloced
        .type           $__internal_2_$__cuda_sm10x_tcgen05_guardrail_trap_unallocated_columns_being_dealloced,@function
        .size           $__internal_2_$__cuda_sm10x_tcgen05_guardrail_trap_unallocated_columns_being_dealloced,(.L_x_173 - $__internal_2_$__cuda_sm10x_tcgen05_guardrail_trap_unallocated_columns_being_dealloced)
$__internal_2_$__cuda_sm10x_tcgen05_guardrail_trap_unallocated_columns_being_dealloced:
[----:B------:R-:W-:Y:S05]  /*9030*/  BPT.TRAP 0x1 ;  /* 0x000000040000795c */ /* 0x000fea0000300000 */
[----:B------:R-:W-:-:S04]  /*9040*/  HFMA2 R3, -RZ, RZ, 0, 0 ;  /* 0x00000000ff037431 */ /* 0x000fc800000001ff */
[----:B------:R-:W-:Y:S05]  /*9050*/  RET.REL.NODEC R2 `(_ZN7cutlass13device_kernelINS_4gemm6kernel13GemmUniversalIN4cute5tupleIJiiiiEEENS1_10collective13CollectiveMmaINS1_35MainloopSm100TmaUmmaWarpSpecializedILi2ELi2ELi4ENS5_IJNS4_1CILi2EEENSA_ILi1EEESC_EEEEENS5_IJNSA_ILi256EEENSA_ILi64EEESF_EEENS_10bfloat16_tENS5_IJlSC_lEEESI_SJ_NS4_8TiledMMAINS4_8MMA_AtomIJNS4_26SM100_MMA_F16BF16_2x1SM_SSISI_SI_fLi256ELi64ELNS4_4UMMA5MajorE0ELSO_0ELNSN_7ScaleInE0ELSP_0EEEEEENS4_6LayoutINS5_IJSC_SC_SC_EEENS5_IJNSA_ILi0EEESU_SU_EEEEENS5_IJNS4_10UnderscoreESX_SX_EEEEENS4_18SM100_TMA_2SM_LOADENS4_14ComposedLayoutINS4_7SwizzleILi3ELi4ELi3EEENS4_18smem_ptr_flag_bitsILi16EEENSS_INS5_IJNSA_ILi8EEESG_EEENS5_IJSG_SC_EEEEEEEvNS4_8identityES10_S1A_vS1B_EENS_8epilogue10collective18CollectiveEpilogueINS1D_23Sm100TmaWarpSpecializedILi3ELi2ELi32ELb1ELb0EEEJNS5_IJNSA_ILi128EEESG_SF_EEENS5_IJNSS_IS1I_SC_EENSS_INSA_ILi32EEESC_EEEEESI_SJ_SI_SJ_NS1D_6fusion15FusionCallbacksIS1H_NS1O_17LinearCombinationISI_fSI_fLNS_15FloatRoundStyleE2EEES1J_S1N_JEEENS4_5SM1004TMEM4LOAD26SM100_TMEM_LOAD_32dp32b32xENS4_13SM90_TMA_LOADENS11_INS12_ILi2ELi4ELi3EEES15_NSS_INS5_IJS16_S1L_EEENS5_IJS1L_SC_EEEEEEENS4_39AutoVectorizingCopyWithAssumedAlignmentILi128EEENS4_14SM90_TMA_STOREES23_S25_S25_EEEvvEEEEvNT_6ParamsE) ;  /* 0xffffff6c02e87950 */ /* 0x000fea0003c3ffff */
.L_x_172:
[----:B------:R-:W-:-:S00]  /*9060*/  BRA `(.L_x_172) ;  /* 0xfffffffc00fc7947 */ /* 0x000fc0000383ffff */
[----:B------:R-:W-:-:S00]  /*9070*/  NOP ;  /* 0x0000000000007918 */ /* 0x000fc00000000000 */
        /* <DEDUP_REMOVED lines=8> */
.L_x_173:


//--------------------- .nv.global.init           --------------------------
	.section	.nv.global.init,"aw",@progbits
.nv.global.init:
	.type		$str$27,@object
	.size		$str$27,($str$28 - $str$27)
$str$27:
        /*0000*/ 	.byte	0x28, 0x61, 0x64, 0x64, 0x72, 0x65, 0x73, 0x73, 0x20, 0x26, 0x20, 0x6d, 0x61, 0x73, 0x6b, 0x29
        /*0010*/ 	.byte	0x20, 0x3d, 0x3d, 0x20, 0x30, 0x00
	.type		$str$28,@object
	.size		$str$28,($str$26 - $str$28)
$str$28:
        /*0016*/ 	.byte	0x2f, 0x74, 0x6d, 0x70, 0x2f, 0x63, 0x75, 0x74, 0x6c, 0x61, 0x73, 0x73, 0x5f, 0x73, 0x77, 0x65
        /*0026*/ 	.byte	0x65, 0x70, 0x5f, 0x73, 0x72, 0x63, 0x2f, 0x69, 0x6e, 0x63, 0x6c, 0x75, 0x64, 0x65, 0x2f, 0x63
        /*0036*/ 	.byte	0x75, 0x74, 0x65, 0x2f, 0x70, 0x6f, 0x69, 0x6e, 0x74, 0x65, 0x72, 0x5f, 0x66, 0x6c, 0x61, 0x67
        /*0046*/ 	.byte	0x67, 0x65, 0x64, 0x2e, 0x68, 0x70, 0x70, 0x00
	.type		$str$26,@object
	.size		$str$26,($str$25 - $str$26)
$str$26:
        /*004e*/ 	.byte	0x2f, 0x74, 0x6d, 0x70, 0x2f, 0x63, 0x75, 0x74, 0x6c, 0x61, 0x73, 0x73, 0x5f, 0x73, 0x77, 0x65
        /*005e*/ 	.byte	0x65, 0x70, 0x5f, 0x73, 0x72, 0x63, 0x2f, 0x69, 0x6e, 0x63, 0x6c, 0x75, 0x64, 0x65, 0x2f, 0x63
        /*006e*/ 	.byte	0x75, 0x74, 0x65, 0x2f, 0x61, 0x74, 0x6f, 0x6d, 0x2f, 0x63, 0x6f, 0x70, 0x79, 0x5f, 0x74, 0x72
        /*007e*/ 	.byte	0x61, 0x69, 0x74, 0x73, 0x5f, 0x73, 0x6d, 0x31, 0x30, 0x30, 0x2e, 0x68, 0x70, 0x70, 0x00
	.type		$str$25,@object
	.size		$str$25,(__unnamed_1 - $str$25)
$str$25:
        /*008d*/ 	.byte	0x28, 0x28, 0x75, 0x69, 0x6e, 0x74, 0x33, 0x32, 0x5f, 0x74, 0x28, 0x74, 0x68, 0x72, 0x65, 0x61
        /*009d*/ 	.byte	0x64, 0x49, 0x64, 0x78, 0x2e, 0x78, 0x29, 0x20, 0x2f, 0x20, 0x33, 0x32, 0x29, 0x20, 0x25, 0x20
        /*00ad*/ 	.byte	0x34, 0x29, 0x20, 0x3d, 0x3d, 0x20, 0x28, 0x28, 0x28, 0x74, 0x6d, 0x65, 0x6d, 0x5f, 0x61, 0x64
        /*00bd*/ 	.byte	0x64, 0x72, 0x20, 0x3e, 0x3e, 0x20, 0x31, 0x36, 0x29, 0x20, 0x2f, 0x20, 0x33, 0x32, 0x29, 0x20
        /*00cd*/ 	.byte	0x25, 0x20, 0x34, 0x29, 0x00
	.type		__unnamed_1,@object
	.size		__unnamed_1,(__unnamed_2 - __unnamed_1)
__unnamed_1:
        /*00d2*/ 	.byte	0x61, 0x75, 0x74, 0x6f, 0x20, 0x63, 0x75, 0x74, 0x65, 0x3a, 0x3a, 0x61, 0x73, 0x5f, 0x70, 0x6f
        /* <DEDUP_REMOVED lines=24> */
        /*0262*/ 	.byte	0x34, 0x30, 0x39, 0x36, 0x3e, 0x3e, 0x3e, 0x3e, 0x5d, 0x00
	.type		__unnamed_2,@object
	.size		__unnamed_2,(.L_2 - __unnamed_2)
__unnamed_2:
        /* <DEDUP_REMOVED lines=42> */
        /*050c*/ 	.byte	0x3e, 0x3e, 0x5d, 0x00
.L_2:


//--------------------- .nv.shared._ZN7cutlass13device_kernelINS_4gemm6kernel13GemmUniversalIN4cute5tupleIJiiiiEEENS1_10collective13CollectiveMmaINS1_35MainloopSm100TmaUmmaWarpSpecializedILi2ELi2ELi4ENS5_IJNS4_1CILi2EEENSA_ILi1EEESC_EEEEENS5_IJNSA_ILi256EEENSA_ILi64EEESF_EEENS_10bfloat16_tENS5_IJlSC_lEEESI_SJ_NS4_8TiledMMAINS4_8MMA_AtomIJNS4_26SM100_MMA_F16BF16_2x1SM_SSISI_SI_fLi256ELi64ELNS4_4UMMA5MajorE0ELSO_0ELNSN_7ScaleInE0ELSP_0EEEEEENS4_6LayoutINS5_IJSC_SC_SC_EEENS5_IJNSA_ILi0EEESU_SU_EEEEENS5_IJNS4_10UnderscoreESX_SX_EEEEENS4_18SM100_TMA_2SM_LOADENS4_14ComposedLayoutINS4_7SwizzleILi3ELi4ELi3EEENS4_18smem_ptr_flag_bitsILi16EEENSS_INS5_IJNSA_ILi8EEESG_EEENS5_IJSG_SC_EEEEEEEvNS4_8identityES10_S1A_vS1B_EENS_8epilogue10collective18CollectiveEpilogueINS1D_23Sm100TmaWarpSpecializedILi3ELi2ELi32ELb1ELb0EEEJNS5_IJNSA_ILi128EEESG_SF_EEENS5_IJNSS_IS1I_SC_EENSS_INSA_ILi32EEESC_EEEEESI_SJ_SI_SJ_NS1D_6fusion15FusionCallbacksIS1H_NS1O_17LinearCombinationISI_fSI_fLNS_15FloatRoundStyleE2EEES1J_S1N_JEEENS4_5SM1004TMEM4LOAD26SM100_TMEM_LOAD_32dp32b32xENS4_13SM90_TMA_LOADENS11_INS12_ILi2ELi4ELi3EEES15_NSS_INS5_IJS16_S1L_EEENS5_IJS1L_SC_EEEEEEENS4_39AutoVectorizingCopyWithAssumedAlignmentILi128EEENS4_14SM90_TMA_STOREES23_S25_S25_EEEvvEEEEvNT_6ParamsE --------------------------
	.section	.nv.shared._ZN7cutlass13device_kernelINS_4gemm6kernel13GemmUniversalIN4cute5tupleIJiiiiEEENS1_10collective13CollectiveMmaINS1_35MainloopSm100TmaUmmaWarpSpecializedILi2ELi2ELi4ENS5_IJNS4_1CILi2EEENSA_ILi1EEESC_EEEEENS5_IJNSA_ILi256EEENSA_ILi64EEESF_EEENS_10bfloat16_tENS5_IJlSC_lEEESI_SJ_NS4_8TiledMMAINS4_8MMA_AtomIJNS4_26SM100_MMA_F16BF16_2x1SM_SSISI_SI_fLi256ELi64ELNS4_4UMMA5MajorE0ELSO_0ELNSN_7ScaleInE0ELSP_0EEEEEENS4_6LayoutINS5_IJSC_SC_SC_EEENS5_IJNSA_ILi0EEESU_SU_EEEEENS5_IJNS4_10UnderscoreESX_SX_EEEEENS4_18SM100_TMA_2SM_LOADENS4_14ComposedLayoutINS4_7SwizzleILi3ELi4ELi3EEENS4_18smem_ptr_flag_bitsILi16EEENSS_INS5_IJNSA_ILi8EEESG_EEENS5_IJSG_SC_EEEEEEEvNS4_8identityES10_S1A_vS1B_EENS_8epilogue10collective18CollectiveEpilogueINS1D_23Sm100TmaWarpSpecializedILi3ELi2ELi32ELb1ELb0EEEJNS5_IJNSA_ILi128EEESG_SF_EEENS5_IJNSS_IS1I_SC_EENSS_INSA_ILi32EEESC_EEEEESI_SJ_SI_SJ_NS1D_6fusion15FusionCallbacksIS1H_NS1O_17LinearCombinationISI_fSI_fLNS_15FloatRoundStyleE2EEES1J_S1N_JEEENS4_5SM1004TMEM4LOAD26SM100_TMEM_LOAD_32dp32b32xENS4_13SM90_TMA_LOADENS11_INS12_ILi2ELi4ELi3EEES15_NSS_INS5_IJS16_S1L_EEENS5_IJS1L_SC_EEEEEEENS4_39AutoVectorizingCopyWithAssumedAlignmentILi128EEENS4_14SM90_TMA_STOREES23_S25_S25_EEEvvEEEEvNT_6ParamsE,"aw",@nobits
	.sectionflags	@""
	.align	16
	.zero		1024


//--------------------- .nv.shared.reserved.0     --------------------------
	.section	.nv.shared.reserved.0,"aw",@nobits
	.weak		__nv_reservedSMEM_offset_0_alias
	.size		__nv_reservedSMEM_offset_0_alias, 0, 64
	.other		__nv_reservedSMEM_offset_0_alias,@"STO_CUDA_RESERVED_SHARED STV_DEFAULT"
__nv_reservedSMEM_offset_0_alias:
	.zero		0
.nv.shared.reserved.0:
	.zero		64
	.weak		__nv_reservedSMEM_tcgen05_partition
	.type		__nv_reservedSMEM_tcgen05_partition,@object
	.size		__nv_reservedSMEM_tcgen05_partition,(.L_0 - __nv_reservedSMEM_tcgen05_partition)
__nv_reservedSMEM_tcgen05_partition:
	.zero		32
.L_0:


//--------------------- .nv.global                --------------------------
	.section	.nv.global,"aw",@nobits
.nv.global:
	.type		_ZN40_INTERNAL_c59bec79_4_k_cu_04a6ca09_162774cute1_E,@object
	.size		_ZN40_INTERNAL_c59bec79_4_k_cu_04a6ca09_162774cute1_E,(_ZN40_INTERNAL_c59bec79_4_k_cu_04a6ca09_162774cuda3std3__45__cpo6cbeginE - _ZN40_INTERNAL_c59bec79_4_k_cu_04a6ca09_162774cute1_E)
_ZN40_INTERNAL_c59bec79_4_k_cu_04a6ca09_162774cute1_E:
	.zero		1
	.type		_ZN40_INTERNAL_c59bec79_4_k_cu_04a6ca09_162774cuda3std3__45__cpo6cbeginE,@object
	.size		_ZN40_INTERNAL_c59bec79_4_k_cu_04a6ca09_162774cuda3std3__45__cpo6cbeginE,(_ZN40_INTERNAL_c59bec79_4_k_cu_04a6ca09_162774cuda3std3__48in_placeE - _ZN40_INTERNAL_c59bec79_4_k_cu_04a6ca09_162774cuda3std3__45__cpo6cbeginE)
_ZN40_INTERNAL_c59bec79_4_k_cu_04a6ca09_162774cuda3std3__45__cpo6cbeginE:
	.zero		1
	.type		_ZN40_INTERNAL_c59bec79_4_k_cu_04a6ca09_162774cuda3std3__48in_placeE,@object
	.size		_ZN40_INTERNAL_c59bec79_4_k_cu_04a6ca09_162774cuda3std3__48in_placeE,(_ZN40_INTERNAL_c59bec79_4_k_cu_04a6ca09_162774cuda3std6ranges3__45__cpo9iter_moveE - _ZN40_INTERNAL_c59bec79_4_k_cu_04a6ca09_162774cuda3std3__48in_placeE)
_ZN40_INTERNAL_c59bec79_4_k_cu_04a6ca09_162774cuda3std3__48in_placeE:
	.zero		1
	.type		_ZN40_INTERNAL_c59bec79_4_k_cu_04a6ca09_162774cuda3std6ranges3__45__cpo9iter_moveE,@object
	.size		_ZN40_INTERNAL_c59bec79_4_k_cu_04a6ca09_162774cuda3std6ranges3__45__cpo9iter_moveE,(_ZN40_INTERNAL_c59bec79_4_k_cu_04a6ca09_162774cuda3std3__45__cpo5beginE - _ZN40_INTERNAL_c59bec79_4_k_cu_04a6ca09_162774cuda3std6ranges3__45__cpo9iter_moveE)
_ZN40_INTERNAL_c59bec79_4_k_cu_04a6ca09_162774cuda3std6ranges3__45__cpo9iter_moveE:
	.zero		1
	.type		_ZN40_INTERNAL_c59bec79_4_k_cu_04a6ca09_162774cuda3std3__45__cpo5beginE,@object
	.size		_ZN40_INTERNAL_c59bec79_4_k_cu_04a6ca09_162774cuda3std3__45__cpo5beginE,(_ZN40_INTERNAL_c59bec79_4_k_cu_04a6ca09_162774cuda3std3__442_GLOBAL__N__c59bec79_4_k_cu_04a6ca09_162776ignoreE - _ZN40_INTERNAL_c59bec79_4_k_cu_04a6ca09_162774cuda3std3__45__cpo5beginE)
_ZN40_INTERNAL_c59bec79_4_k_cu_04a6ca09_162774cuda3std3__45__cpo5beginE:
	.zero		1
	.type		_ZN40_INTERNAL_c59bec79_4_k_cu_04a6ca09_162774cuda3std3__442_GLOBAL__N__c59bec79_4_k_cu_04a6ca09_162776ignoreE,@object
	.size		_ZN40_INTERNAL_c59bec79_4_k_cu_04a6ca09_162774cuda3std3__442_GLOBAL__N__c59bec79_4_k_cu_04a6ca09_162776ignoreE,(_ZN40_INTERNAL_c59bec79_4_k_cu_04a6ca09_162774cute7productE - _ZN40_INTERNAL_c59bec79_4_k_cu_04a6ca09_162774cuda3std3__442_GLOBAL__N__c59bec79_4_k_cu_04a6ca09_162776ignoreE)
_ZN40_INTERNAL_c59bec79_4_k_cu_04a6ca09_162774cuda3std3__442_GLOBAL__N__c59bec79_4_k_cu_04a6ca09_162776ignoreE:
	.zero		1
	.type		_ZN40_INTERNAL_c59bec79_4_k_cu_04a6ca09_162774cute7productE,@object
	.size		_ZN40_INTERNAL_c59bec79_4_k_cu_04a6ca09_162774cute7productE,(_ZN40_INTERNAL_c59bec79_4_k_cu_04a6ca09_162774cuda3std3__45__cpo3endE - _ZN40_INTERNAL_c59bec79_4_k_cu_04a6ca09_162774cute7productE)
_ZN40_INTERNAL_c59bec79_4_k_cu_04a6ca09_162774cute7productE:
	.zero		1
	.type		_ZN40_INTERNAL_c59bec79_4_k_cu_04a6ca09_162774cuda3std3__45__cpo3endE,@object
	.size		_ZN40_INTERNAL_c59bec79_4_k_cu_04a6ca09_162774cuda3std3__45__cpo3endE,(_ZN40_INTERNAL_c59bec79_4_k_cu_04a6ca09_162774cuda3std3__419piecewise_constructE - _ZN40_INTERNAL_c59bec79_4_k_cu_04a6ca09_162774cuda3std3__45__cpo3endE)
_ZN40_INTERNAL_c59bec79_4_k_cu_04a6ca09_162774cuda3std3__45__cpo3endE:
	.zero		1
	.type		_ZN40_INTERNAL_c59bec79_4_k_cu_04a6ca09_162774cuda3std3__419piecewise_constructE,@object
	.size		_ZN40_INTERNAL_c59bec79_4_k_cu_04a6ca09_162774cuda3std3__419piecewise_constructE,(_ZN40_INTERNAL_c59bec79_4_k_cu_04a6ca09_162774cuda3std3__45__cpo4cendE - _ZN40_INTERNAL_c59bec79_4_k_cu_04a6ca09_162774cuda3std3__419piecewise_constructE)
_ZN40_INTERNAL_c59bec79_4_k_cu_04a6ca09_162774cuda3std3__419piecewise_constructE:
	.zero		1
	.type		_ZN40_INTERNAL_c59bec79_4_k_cu_04a6ca09_162774cuda3std3__45__cpo4cendE,@object
	.size		_ZN40_INTERNAL_c59bec79_4_k_cu_04a6ca09_162774cuda3std3__45__cpo4cendE,(_ZN40_INTERNAL_c59bec79_4_k_cu_04a6ca09_162774cuda3std6ranges3__45__cpo4swapE - _ZN40_INTERNAL_c59bec79_4_k_cu_04a6ca09_162774cuda3std3__45__cpo4cendE)
_ZN40_INTERNAL_c59bec79_4_k_cu_04a6ca09_162774cuda3std3__45__cpo4cendE:
	.zero		1
	.type		_ZN40_INTERNAL_c59bec79_4_k_cu_04a6ca09_162774cuda3std6ranges3__45__cpo4swapE,@object
	.size		_ZN40_INTERNAL_c59bec79_4_k_cu_04a6ca09_162774cuda3std6ranges3__45__cpo4swapE,(.L_10 - _ZN40_INTERNAL_c59bec79_4_k_cu_04a6ca09_162774cuda3std6ranges3__45__cpo4swapE)
_ZN40_INTERNAL_c59bec79_4_k_cu_04a6ca09_162774cuda3std6ranges3__45__cpo4swapE:
	.zero		1
.L_10:


//--------------------- .nv.constant0._ZN7cutlass13device_kernelINS_4gemm6kernel13GemmUniversalIN4cute5tupleIJiiiiEEENS1_10collective13CollectiveMmaINS1_35MainloopSm100TmaUmmaWarpSpecializedILi2ELi2ELi4ENS5_IJNS4_1CILi2EEENSA_ILi1EEESC_EEEEENS5_IJNSA_ILi256EEENSA_ILi64EEESF_EEENS_10bfloat16_tENS5_IJlSC_lEEESI_SJ_NS4_8TiledMMAINS4_8MMA_AtomIJNS4_26SM100_MMA_F16BF16_2x1SM_SSISI_SI_fLi256ELi64ELNS4_4UMMA5MajorE0ELSO_0ELNSN_7ScaleInE0ELSP_0EEEEEENS4_6LayoutINS5_IJSC_SC_SC_EEENS5_IJNSA_ILi0EEESU_SU_EEEEENS5_IJNS4_10UnderscoreESX_SX_EEEEENS4_18SM100_TMA_2SM_LOADENS4_14ComposedLayoutINS4_7SwizzleILi3ELi4ELi3EEENS4_18smem_ptr_flag_bitsILi16EEENSS_INS5_IJNSA_ILi8EEESG_EEENS5_IJSG_SC_EEEEEEEvNS4_8identityES10_S1A_vS1B_EENS_8epilogue10collective18CollectiveEpilogueINS1D_23Sm100TmaWarpSpecializedILi3ELi2ELi32ELb1ELb0EEEJNS5_IJNSA_ILi128EEESG_SF_EEENS5_IJNSS_IS1I_SC_EENSS_INSA_ILi32EEESC_EEEEESI_SJ_SI_SJ_NS1D_6fusion15FusionCallbacksIS1H_NS1O_17LinearCombinationISI_fSI_fLNS_15FloatRoundStyleE2EEES1J_S1N_JEEENS4_5SM1004TMEM4LOAD26SM100_TMEM_LOAD_32dp32b32xENS4_13SM90_TMA_LOADENS11_INS12_ILi2ELi4ELi3EEES15_NSS_INS5_IJS16_S1L_EEENS5_IJS1L_SC_EEEEEEENS4_39AutoVectorizingCopyWithAssumedAlignmentILi128EEENS4_14SM90_TMA_STOREES23_S25_S25_EEEvvEEEEvNT_6ParamsE --------------------------
	.section	.nv.constant0._ZN7cutlass13device_kernelINS_4gemm6kernel13GemmUniversalIN4cute5tupleIJiiiiEEENS1_10collective13CollectiveMmaINS1_35MainloopSm100TmaUmmaWarpSpecializedILi2ELi2ELi4ENS5_IJNS4_1CILi2EEENSA_ILi1EEESC_EEEEENS5_IJNSA_ILi256EEENSA_ILi64EEESF_EEENS_10bfloat16_tENS5_IJlSC_lEEESI_SJ_NS4_8TiledMMAINS4_8MMA_AtomIJNS4_26SM100_MMA_F16BF16_2x1SM_SSISI_SI_fLi256ELi64ELNS4_4UMMA5MajorE0ELSO_0ELNSN_7ScaleInE0ELSP_0EEEEEENS4_6LayoutINS5_IJSC_SC_SC_EEENS5_IJNSA_ILi0EEESU_SU_EEEEENS5_IJNS4_10UnderscoreESX_SX_EEEEENS4_18SM100_TMA_2SM_LOADENS4_14ComposedLayoutINS4_7SwizzleILi3ELi4ELi3EEENS4_18smem_ptr_flag_bitsILi16EEENSS_INS5_IJNSA_ILi8EEESG_EEENS5_IJSG_SC_EEEEEEEvNS4_8identityES10_S1A_vS1B_EENS_8epilogue10collective18CollectiveEpilogueINS1D_23Sm100TmaWarpSpecializedILi3ELi2ELi32ELb1ELb0EEEJNS5_IJNSA_ILi128EEESG_SF_EEENS5_IJNSS_IS1I_SC_EENSS_INSA_ILi32EEESC_EEEEESI_SJ_SI_SJ_NS1D_6fusion15FusionCallbacksIS1H_NS1O_17LinearCombinationISI_fSI_fLNS_15FloatRoundStyleE2EEES1J_S1N_JEEENS4_5SM1004TMEM4LOAD26SM100_TMEM_LOAD_32dp32b32xENS4_13SM90_TMA_LOADENS11_INS12_ILi2ELi4ELi3EEES15_NSS_INS5_IJS16_S1L_EEENS5_IJS1L_SC_EEEEEEENS4_39AutoVectorizingCopyWithAssumedAlignmentILi128EEENS4_14SM90_TMA_STOREES23_S25_S25_EEEvvEEEEvNT_6ParamsE,"a",@progbits
	.sectionflags	@""
	.align	4
.nv.constant0._ZN7cutlass13device_kernelINS_4gemm6kernel13GemmUniversalIN4cute5tupleIJiiiiEEENS1_10collective13CollectiveMmaINS1_35MainloopSm100TmaUmmaWarpSpecializedILi2ELi2ELi4ENS5_IJNS4_1CILi2EEENSA_ILi1EEESC_EEEEENS5_IJNSA_ILi256EEENSA_ILi64EEESF_EEENS_10bfloat16_tENS5_IJlSC_lEEESI_SJ_NS4_8TiledMMAINS4_8MMA_AtomIJNS4_26SM100_MMA_F16BF16_2x1SM_SSISI_SI_fLi256ELi64ELNS4_4UMMA5MajorE0ELSO_0ELNSN_7ScaleInE0ELSP_0EEEEEENS4_6LayoutINS5_IJSC_SC_SC_EEENS5_IJNSA_ILi0EEESU_SU_EEEEENS5_IJNS4_10UnderscoreESX_SX_EEEEENS4_18SM100_TMA_2SM_LOADENS4_14ComposedLayoutINS4_7SwizzleILi3ELi4ELi3EEENS4_18smem_ptr_flag_bitsILi16EEENSS_INS5_IJNSA_ILi8EEESG_EEENS5_IJSG_SC_EEEEEEEvNS4_8identityES10_S1A_vS1B_EENS_8epilogue10collective18CollectiveEpilogueINS1D_23Sm100TmaWarpSpecializedILi3ELi2ELi32ELb1ELb0EEEJNS5_IJNSA_ILi128EEESG_SF_EEENS5_IJNSS_IS1I_SC_EENSS_INSA_ILi32EEESC_EEEEESI_SJ_SI_SJ_NS1D_6fusion15FusionCallbacksIS1H_NS1O_17LinearCombinationISI_fSI_fLNS_15FloatRoundStyleE2EEES1J_S1N_JEEENS4_5SM1004TMEM4LOAD26SM100_TMEM_LOAD_32dp32b32xENS4_13SM90_TMA_LOADENS11_INS12_ILi2ELi4ELi3EEES15_NSS_INS5_IJS16_S1L_EEENS5_IJS1L_SC_EEEEEEENS4_39AutoVectorizingCopyWithAssumedAlignmentILi128EEENS4_14SM90_TMA_STOREES23_S25_S25_EEEvvEEEEvNT_6ParamsE:
	.zero		2944


//--------------------- SYMBOLS --------------------------

	.type		.nv.reservedSmem.offset0,@object
	.size		.nv.reservedSmem.offset0,0x4
	.type		.nv.reservedSmem.cap,@object
	.size		.nv.reservedSmem.cap,0x4
	.type		__assertfail,@function
